//
// Generated by NVIDIA NVVM Compiler
//
// Compiler Build ID: CL-36424714
// Cuda compilation tools, release 13.0, V13.0.88
// Based on NVVM 20.0.0
//

.version 9.0
.target sm_100
.address_size 64

	// .globl	_Z20forward_layer_kernelPKfS0_S0_Pfiiib
.global .align 4 .b8 precalc_xorwow_matrix[102400];
.global .align 4 .b8 precalc_xorwow_offset_matrix[102400];
.global .align 4 .b8 mrg32k3aM1[2304];
.global .align 4 .b8 mrg32k3aM2[2304];
.global .align 4 .b8 mrg32k3aM1SubSeq[2016];
.global .align 4 .b8 mrg32k3aM2SubSeq[2016];
.global .align 4 .b8 mrg32k3aM1Seq[2304];
.global .align 4 .b8 mrg32k3aM2Seq[2304];
.const .align 8 .b8 __cr_lgamma_table[72];

.visible .entry _Z20forward_layer_kernelPKfS0_S0_Pfiiib(
	.param .u64 .ptr .align 1 _Z20forward_layer_kernelPKfS0_S0_Pfiiib_param_0,
	.param .u64 .ptr .align 1 _Z20forward_layer_kernelPKfS0_S0_Pfiiib_param_1,
	.param .u64 .ptr .align 1 _Z20forward_layer_kernelPKfS0_S0_Pfiiib_param_2,
	.param .u64 .ptr .align 1 _Z20forward_layer_kernelPKfS0_S0_Pfiiib_param_3,
	.param .u32 _Z20forward_layer_kernelPKfS0_S0_Pfiiib_param_4,
	.param .u32 _Z20forward_layer_kernelPKfS0_S0_Pfiiib_param_5,
	.param .u32 _Z20forward_layer_kernelPKfS0_S0_Pfiiib_param_6,
	.param .u8 _Z20forward_layer_kernelPKfS0_S0_Pfiiib_param_7
)
{
	.reg .pred 	%p<14>;
	.reg .b16 	%rs<2>;
	.reg .b32 	%r<50>;
	.reg .b32 	%f<116>;
	.reg .b64 	%rd<47>;

	ld.param.u64 	%rd12, [_Z20forward_layer_kernelPKfS0_S0_Pfiiib_param_0];
	ld.param.u64 	%rd13, [_Z20forward_layer_kernelPKfS0_S0_Pfiiib_param_1];
	ld.param.u64 	%rd10, [_Z20forward_layer_kernelPKfS0_S0_Pfiiib_param_2];
	ld.param.u64 	%rd11, [_Z20forward_layer_kernelPKfS0_S0_Pfiiib_param_3];
	ld.param.u32 	%r25, [_Z20forward_layer_kernelPKfS0_S0_Pfiiib_param_4];
	ld.param.u32 	%r27, [_Z20forward_layer_kernelPKfS0_S0_Pfiiib_param_5];
	ld.param.u32 	%r28, [_Z20forward_layer_kernelPKfS0_S0_Pfiiib_param_6];
	ld.param.s8 	%rs1, [_Z20forward_layer_kernelPKfS0_S0_Pfiiib_param_7];
	cvta.to.global.u64 	%rd1, %rd13;
	cvta.to.global.u64 	%rd2, %rd12;
	mov.u32 	%r29, %ctaid.x;
	mov.u32 	%r30, %ntid.x;
	mov.u32 	%r31, %tid.x;
	mad.lo.s32 	%r1, %r29, %r30, %r31;
	mov.u32 	%r32, %ctaid.y;
	mov.u32 	%r33, %ntid.y;
	mov.u32 	%r34, %tid.y;
	mad.lo.s32 	%r35, %r32, %r33, %r34;
	setp.ge.s32 	%p1, %r1, %r28;
	setp.ge.s32 	%p2, %r35, %r27;
	or.pred  	%p3, %p1, %p2;
	@%p3 bra 	$L__BB0_15;
	setp.lt.s32 	%p4, %r25, 1;
	mov.f32 	%f115, 0f00000000;
	@%p4 bra 	$L__BB0_14;
	mul.lo.s32 	%r3, %r25, %r1;
	mul.lo.s32 	%r4, %r25, %r35;
	and.b32  	%r5, %r25, 15;
	setp.lt.u32 	%p5, %r25, 16;
	mov.f32 	%f115, 0f00000000;
	mov.b32 	%r46, 0;
	@%p5 bra 	$L__BB0_5;
	and.b32  	%r46, %r25, 2147483632;
	neg.s32 	%r44, %r46;
	add.s64 	%rd3, %rd2, 32;
	mul.wide.u32 	%rd14, %r4, 4;
	add.s64 	%rd15, %rd14, %rd1;
	add.s64 	%rd45, %rd15, 32;
	mov.f32 	%f115, 0f00000000;
	mov.u32 	%r43, %r3;
$L__BB0_4:
	.pragma "nounroll";
	mul.wide.s32 	%rd16, %r43, 4;
	add.s64 	%rd17, %rd3, %rd16;
	ld.global.f32 	%f18, [%rd17+-32];
	ld.global.f32 	%f19, [%rd45+-32];
	fma.rn.f32 	%f20, %f18, %f19, %f115;
	ld.global.f32 	%f21, [%rd17+-28];
	ld.global.f32 	%f22, [%rd45+-28];
	fma.rn.f32 	%f23, %f21, %f22, %f20;
	ld.global.f32 	%f24, [%rd17+-24];
	ld.global.f32 	%f25, [%rd45+-24];
	fma.rn.f32 	%f26, %f24, %f25, %f23;
	ld.global.f32 	%f27, [%rd17+-20];
	ld.global.f32 	%f28, [%rd45+-20];
	fma.rn.f32 	%f29, %f27, %f28, %f26;
	ld.global.f32 	%f30, [%rd17+-16];
	ld.global.f32 	%f31, [%rd45+-16];
	fma.rn.f32 	%f32, %f30, %f31, %f29;
	ld.global.f32 	%f33, [%rd17+-12];
	ld.global.f32 	%f34, [%rd45+-12];
	fma.rn.f32 	%f35, %f33, %f34, %f32;
	ld.global.f32 	%f36, [%rd17+-8];
	ld.global.f32 	%f37, [%rd45+-8];
	fma.rn.f32 	%f38, %f36, %f37, %f35;
	ld.global.f32 	%f39, [%rd17+-4];
	ld.global.f32 	%f40, [%rd45+-4];
	fma.rn.f32 	%f41, %f39, %f40, %f38;
	ld.global.f32 	%f42, [%rd17];
	ld.global.f32 	%f43, [%rd45];
	fma.rn.f32 	%f44, %f42, %f43, %f41;
	ld.global.f32 	%f45, [%rd17+4];
	ld.global.f32 	%f46, [%rd45+4];
	fma.rn.f32 	%f47, %f45, %f46, %f44;
	ld.global.f32 	%f48, [%rd17+8];
	ld.global.f32 	%f49, [%rd45+8];
	fma.rn.f32 	%f50, %f48, %f49, %f47;
	ld.global.f32 	%f51, [%rd17+12];
	ld.global.f32 	%f52, [%rd45+12];
	fma.rn.f32 	%f53, %f51, %f52, %f50;
	ld.global.f32 	%f54, [%rd17+16];
	ld.global.f32 	%f55, [%rd45+16];
	fma.rn.f32 	%f56, %f54, %f55, %f53;
	ld.global.f32 	%f57, [%rd17+20];
	ld.global.f32 	%f58, [%rd45+20];
	fma.rn.f32 	%f59, %f57, %f58, %f56;
	ld.global.f32 	%f60, [%rd17+24];
	ld.global.f32 	%f61, [%rd45+24];
	fma.rn.f32 	%f62, %f60, %f61, %f59;
	ld.global.f32 	%f63, [%rd17+28];
	ld.global.f32 	%f64, [%rd45+28];
	fma.rn.f32 	%f115, %f63, %f64, %f62;
	add.s32 	%r44, %r44, 16;
	add.s32 	%r43, %r43, 16;
	add.s64 	%rd45, %rd45, 64;
	setp.ne.s32 	%p6, %r44, 0;
	@%p6 bra 	$L__BB0_4;
$L__BB0_5:
	setp.eq.s32 	%p7, %r5, 0;
	@%p7 bra 	$L__BB0_14;
	and.b32  	%r13, %r25, 7;
	setp.lt.u32 	%p8, %r5, 8;
	@%p8 bra 	$L__BB0_8;
	add.s32 	%r37, %r46, %r3;
	mul.wide.s32 	%rd18, %r37, 4;
	add.s64 	%rd19, %rd2, %rd18;
	ld.global.f32 	%f66, [%rd19];
	add.s32 	%r38, %r46, %r4;
	mul.wide.u32 	%rd20, %r38, 4;
	add.s64 	%rd21, %rd1, %rd20;
	ld.global.f32 	%f67, [%rd21];
	fma.rn.f32 	%f68, %f66, %f67, %f115;
	ld.global.f32 	%f69, [%rd19+4];
	cvt.u64.u32 	%rd22, %r4;
	cvt.u64.u32 	%rd23, %r46;
	add.s64 	%rd24, %rd23, %rd22;
	shl.b64 	%rd25, %rd24, 2;
	add.s64 	%rd26, %rd1, %rd25;
	ld.global.f32 	%f70, [%rd26+4];
	fma.rn.f32 	%f71, %f69, %f70, %f68;
	ld.global.f32 	%f72, [%rd19+8];
	ld.global.f32 	%f73, [%rd26+8];
	fma.rn.f32 	%f74, %f72, %f73, %f71;
	ld.global.f32 	%f75, [%rd19+12];
	ld.global.f32 	%f76, [%rd26+12];
	fma.rn.f32 	%f77, %f75, %f76, %f74;
	ld.global.f32 	%f78, [%rd19+16];
	ld.global.f32 	%f79, [%rd26+16];
	fma.rn.f32 	%f80, %f78, %f79, %f77;
	ld.global.f32 	%f81, [%rd19+20];
	ld.global.f32 	%f82, [%rd26+20];
	fma.rn.f32 	%f83, %f81, %f82, %f80;
	ld.global.f32 	%f84, [%rd19+24];
	ld.global.f32 	%f85, [%rd26+24];
	fma.rn.f32 	%f86, %f84, %f85, %f83;
	ld.global.f32 	%f87, [%rd19+28];
	ld.global.f32 	%f88, [%rd26+28];
	fma.rn.f32 	%f115, %f87, %f88, %f86;
	add.s32 	%r46, %r46, 8;
$L__BB0_8:
	setp.eq.s32 	%p9, %r13, 0;
	@%p9 bra 	$L__BB0_14;
	and.b32  	%r16, %r25, 3;
	setp.lt.u32 	%p10, %r13, 4;
	@%p10 bra 	$L__BB0_11;
	add.s32 	%r39, %r46, %r3;
	mul.wide.s32 	%rd27, %r39, 4;
	add.s64 	%rd28, %rd2, %rd27;
	ld.global.f32 	%f90, [%rd28];
	add.s32 	%r40, %r46, %r4;
	mul.wide.u32 	%rd29, %r40, 4;
	add.s64 	%rd30, %rd1, %rd29;
	ld.global.f32 	%f91, [%rd30];
	fma.rn.f32 	%f92, %f90, %f91, %f115;
	ld.global.f32 	%f93, [%rd28+4];
	cvt.u64.u32 	%rd31, %r4;
	cvt.u64.u32 	%rd32, %r46;
	add.s64 	%rd33, %rd32, %rd31;
	shl.b64 	%rd34, %rd33, 2;
	add.s64 	%rd35, %rd1, %rd34;
	ld.global.f32 	%f94, [%rd35+4];
	fma.rn.f32 	%f95, %f93, %f94, %f92;
	ld.global.f32 	%f96, [%rd28+8];
	ld.global.f32 	%f97, [%rd35+8];
	fma.rn.f32 	%f98, %f96, %f97, %f95;
	ld.global.f32 	%f99, [%rd28+12];
	ld.global.f32 	%f100, [%rd35+12];
	fma.rn.f32 	%f115, %f99, %f100, %f98;
	add.s32 	%r46, %r46, 4;
$L__BB0_11:
	setp.eq.s32 	%p11, %r16, 0;
	@%p11 bra 	$L__BB0_14;
	add.s32 	%r41, %r46, %r4;
	mul.wide.u32 	%rd36, %r41, 4;
	add.s64 	%rd46, %rd1, %rd36;
	add.s32 	%r49, %r46, %r3;
	neg.s32 	%r48, %r16;
$L__BB0_13:
	.pragma "nounroll";
	mul.wide.s32 	%rd37, %r49, 4;
	add.s64 	%rd38, %rd2, %rd37;
	ld.global.f32 	%f101, [%rd38];
	ld.global.f32 	%f102, [%rd46];
	fma.rn.f32 	%f115, %f101, %f102, %f115;
	add.s64 	%rd46, %rd46, 4;
	add.s32 	%r49, %r49, 1;
	add.s32 	%r48, %r48, 1;
	setp.ne.s32 	%p12, %r48, 0;
	@%p12 bra 	$L__BB0_13;
$L__BB0_14:
	cvta.to.global.u64 	%rd39, %rd10;
	mul.wide.u32 	%rd40, %r35, 4;
	add.s64 	%rd41, %rd39, %rd40;
	ld.global.f32 	%f103, [%rd41];
	add.f32 	%f104, %f115, %f103;
	setp.eq.s16 	%p13, %rs1, 0;
	max.f32 	%f105, %f104, 0f00000000;
	selp.f32 	%f106, %f104, %f105, %p13;
	mad.lo.s32 	%r42, %r27, %r1, %r35;
	cvta.to.global.u64 	%rd42, %rd11;
	mul.wide.s32 	%rd43, %r42, 4;
	add.s64 	%rd44, %rd42, %rd43;
	st.global.f32 	[%rd44], %f106;
$L__BB0_15:
	ret;

}
	// .globl	_Z21calcular_error_kernelPKfS0_Pfi
.visible .entry _Z21calcular_error_kernelPKfS0_Pfi(
	.param .u64 .ptr .align 1 _Z21calcular_error_kernelPKfS0_Pfi_param_0,
	.param .u64 .ptr .align 1 _Z21calcular_error_kernelPKfS0_Pfi_param_1,
	.param .u64 .ptr .align 1 _Z21calcular_error_kernelPKfS0_Pfi_param_2,
	.param .u32 _Z21calcular_error_kernelPKfS0_Pfi_param_3
)
{
	.reg .pred 	%p<2>;
	.reg .b32 	%r<6>;
	.reg .b32 	%f<5>;
	.reg .b64 	%rd<11>;

	ld.param.u64 	%rd1, [_Z21calcular_error_kernelPKfS0_Pfi_param_0];
	ld.param.u64 	%rd2, [_Z21calcular_error_kernelPKfS0_Pfi_param_1];
	ld.param.u64 	%rd3, [_Z21calcular_error_kernelPKfS0_Pfi_param_2];
	ld.param.u32 	%r2, [_Z21calcular_error_kernelPKfS0_Pfi_param_3];
	mov.u32 	%r3, %ctaid.x;
	mov.u32 	%r4, %ntid.x;
	mov.u32 	%r5, %tid.x;
	mad.lo.s32 	%r1, %r3, %r4, %r5;
	setp.ge.s32 	%p1, %r1, %r2;
	@%p1 bra 	$L__BB1_2;
	cvta.to.global.u64 	%rd4, %rd2;
	cvta.to.global.u64 	%rd5, %rd1;
	cvta.to.global.u64 	%rd6, %rd3;
	mul.wide.s32 	%rd7, %r1, 4;
	add.s64 	%rd8, %rd4, %rd7;
	ld.global.f32 	%f1, [%rd8];
	add.s64 	%rd9, %rd5, %rd7;
	ld.global.f32 	%f2, [%rd9];
	sub.f32 	%f3, %f1, %f2;
	mul.f32 	%f4, %f3, %f3;
	add.s64 	%rd10, %rd6, %rd7;
	st.global.f32 	[%rd10], %f4;
$L__BB1_2:
	ret;

}
	// .globl	_Z21calcular_delta_salidaPKfS0_Pfi
.visible .entry _Z21calcular_delta_salidaPKfS0_Pfi(
	.param .u64 .ptr .align 1 _Z21calcular_delta_salidaPKfS0_Pfi_param_0,
	.param .u64 .ptr .align 1 _Z21calcular_delta_salidaPKfS0_Pfi_param_1,
	.param .u64 .ptr .align 1 _Z21calcular_delta_salidaPKfS0_Pfi_param_2,
	.param .u32 _Z21calcular_delta_salidaPKfS0_Pfi_param_3
)
{
	.reg .pred 	%p<2>;
	.reg .b32 	%r<6>;
	.reg .b32 	%f<4>;
	.reg .b64 	%rd<11>;

	ld.param.u64 	%rd1, [_Z21calcular_delta_salidaPKfS0_Pfi_param_0];
	ld.param.u64 	%rd2, [_Z21calcular_delta_salidaPKfS0_Pfi_param_1];
	ld.param.u64 	%rd3, [_Z21calcular_delta_salidaPKfS0_Pfi_param_2];
	ld.param.u32 	%r2, [_Z21calcular_delta_salidaPKfS0_Pfi_param_3];
	mov.u32 	%r3, %ctaid.x;
	mov.u32 	%r4, %ntid.x;
	mov.u32 	%r5, %tid.x;
	mad.lo.s32 	%r1, %r3, %r4, %r5;
	setp.ge.s32 	%p1, %r1, %r2;
	@%p1 bra 	$L__BB2_2;
	cvta.to.global.u64 	%rd4, %rd1;
	cvta.to.global.u64 	%rd5, %rd2;
	cvta.to.global.u64 	%rd6, %rd3;
	mul.wide.s32 	%rd7, %r1, 4;
	add.s64 	%rd8, %rd4, %rd7;
	ld.global.f32 	%f1, [%rd8];
	add.s64 	%rd9, %rd5, %rd7;
	ld.global.f32 	%f2, [%rd9];
	sub.f32 	%f3, %f1, %f2;
	add.s64 	%rd10, %rd6, %rd7;
	st.global.f32 	[%rd10], %f3;
$L__BB2_2:
	ret;

}
	// .globl	_Z21calcular_delta_ocultaPKfS0_S0_Pfiii
.visible .entry _Z21calcular_delta_ocultaPKfS0_S0_Pfiii(
	.param .u64 .ptr .align 1 _Z21calcular_delta_ocultaPKfS0_S0_Pfiii_param_0,
	.param .u64 .ptr .align 1 _Z21calcular_delta_ocultaPKfS0_S0_Pfiii_param_1,
	.param .u64 .ptr .align 1 _Z21calcular_delta_ocultaPKfS0_S0_Pfiii_param_2,
	.param .u64 .ptr .align 1 _Z21calcular_delta_ocultaPKfS0_S0_Pfiii_param_3,
	.param .u32 _Z21calcular_delta_ocultaPKfS0_S0_Pfiii_param_4,
	.param .u32 _Z21calcular_delta_ocultaPKfS0_S0_Pfiii_param_5,
	.param .u32 _Z21calcular_delta_ocultaPKfS0_S0_Pfiii_param_6
)
{
	.reg .pred 	%p<60>;
	.reg .b32 	%r<68>;
	.reg .b32 	%f<99>;
	.reg .b64 	%rd<51>;

	ld.param.u64 	%rd7, [_Z21calcular_delta_ocultaPKfS0_S0_Pfiii_param_0];
	ld.param.u64 	%rd9, [_Z21calcular_delta_ocultaPKfS0_S0_Pfiii_param_1];
	ld.param.u64 	%rd10, [_Z21calcular_delta_ocultaPKfS0_S0_Pfiii_param_2];
	ld.param.u64 	%rd8, [_Z21calcular_delta_ocultaPKfS0_S0_Pfiii_param_3];
	ld.param.u32 	%r29, [_Z21calcular_delta_ocultaPKfS0_S0_Pfiii_param_4];
	ld.param.u32 	%r27, [_Z21calcular_delta_ocultaPKfS0_S0_Pfiii_param_5];
	ld.param.u32 	%r28, [_Z21calcular_delta_ocultaPKfS0_S0_Pfiii_param_6];
	cvta.to.global.u64 	%rd1, %rd9;
	cvta.to.global.u64 	%rd2, %rd10;
	mov.u32 	%r30, %ctaid.x;
	mov.u32 	%r31, %ntid.x;
	mov.u32 	%r32, %tid.x;
	mad.lo.s32 	%r1, %r30, %r31, %r32;
	mov.u32 	%r33, %ctaid.y;
	mov.u32 	%r34, %ntid.y;
	mov.u32 	%r35, %tid.y;
	mad.lo.s32 	%r36, %r33, %r34, %r35;
	setp.ge.s32 	%p1, %r1, %r28;
	setp.ge.s32 	%p2, %r36, %r29;
	or.pred  	%p3, %p1, %p2;
	@%p3 bra 	$L__BB3_44;
	setp.lt.s32 	%p4, %r27, 1;
	mov.f32 	%f78, 0f00000000;
	@%p4 bra 	$L__BB3_42;
	mul.lo.s32 	%r3, %r27, %r36;
	mul.lo.s32 	%r4, %r27, %r1;
	mul.lo.s32 	%r5, %r27, %r29;
	mul.lo.s32 	%r6, %r28, %r27;
	and.b32  	%r7, %r27, 7;
	setp.lt.u32 	%p5, %r27, 8;
	mov.f32 	%f78, 0f00000000;
	mov.b32 	%r66, 0;
	@%p5 bra 	$L__BB3_21;
	and.b32  	%r66, %r27, 2147483640;
	mov.f32 	%f78, 0f00000000;
	mov.b32 	%r64, 0;
	cvt.s64.s32 	%rd14, %r4;
$L__BB3_4:
	.pragma "nounroll";
	add.s32 	%r10, %r64, %r3;
	add.s32 	%r11, %r64, %r4;
	setp.ge.s32 	%p6, %r10, %r5;
	setp.ge.s32 	%p7, %r11, %r6;
	or.pred  	%p8, %p6, %p7;
	mul.wide.u32 	%rd11, %r10, 4;
	add.s64 	%rd3, %rd2, %rd11;
	@%p8 bra 	$L__BB3_6;
	ld.global.f32 	%f42, [%rd3];
	mul.wide.s32 	%rd12, %r11, 4;
	add.s64 	%rd13, %rd1, %rd12;
	ld.global.f32 	%f43, [%rd13];
	fma.rn.f32 	%f78, %f42, %f43, %f78;
$L__BB3_6:
	add.s32 	%r39, %r10, 1;
	add.s32 	%r40, %r11, 1;
	setp.ge.s32 	%p9, %r39, %r5;
	setp.ge.s32 	%p10, %r40, %r6;
	or.pred  	%p11, %p9, %p10;
	cvt.s64.s32 	%rd15, %r64;
	add.s64 	%rd16, %rd15, %rd14;
	shl.b64 	%rd17, %rd16, 2;
	add.s64 	%rd4, %rd1, %rd17;
	@%p11 bra 	$L__BB3_8;
	ld.global.f32 	%f44, [%rd3+4];
	ld.global.f32 	%f45, [%rd4+4];
	fma.rn.f32 	%f78, %f44, %f45, %f78;
$L__BB3_8:
	add.s32 	%r41, %r10, 2;
	add.s32 	%r42, %r11, 2;
	setp.ge.s32 	%p12, %r41, %r5;
	setp.ge.s32 	%p13, %r42, %r6;
	or.pred  	%p14, %p12, %p13;
	@%p14 bra 	$L__BB3_10;
	ld.global.f32 	%f46, [%rd3+8];
	ld.global.f32 	%f47, [%rd4+8];
	fma.rn.f32 	%f78, %f46, %f47, %f78;
$L__BB3_10:
	add.s32 	%r43, %r10, 3;
	add.s32 	%r44, %r11, 3;
	setp.ge.s32 	%p15, %r43, %r5;
	setp.ge.s32 	%p16, %r44, %r6;
	or.pred  	%p17, %p15, %p16;
	@%p17 bra 	$L__BB3_12;
	ld.global.f32 	%f48, [%rd3+12];
	ld.global.f32 	%f49, [%rd4+12];
	fma.rn.f32 	%f78, %f48, %f49, %f78;
$L__BB3_12:
	add.s32 	%r45, %r10, 4;
	add.s32 	%r46, %r11, 4;
	setp.ge.s32 	%p18, %r45, %r5;
	setp.ge.s32 	%p19, %r46, %r6;
	or.pred  	%p20, %p18, %p19;
	@%p20 bra 	$L__BB3_14;
	ld.global.f32 	%f50, [%rd3+16];
	ld.global.f32 	%f51, [%rd4+16];
	fma.rn.f32 	%f78, %f50, %f51, %f78;
$L__BB3_14:
	add.s32 	%r47, %r10, 5;
	add.s32 	%r48, %r11, 5;
	setp.ge.s32 	%p21, %r47, %r5;
	setp.ge.s32 	%p22, %r48, %r6;
	or.pred  	%p23, %p21, %p22;
	@%p23 bra 	$L__BB3_16;
	ld.global.f32 	%f52, [%rd3+20];
	ld.global.f32 	%f53, [%rd4+20];
	fma.rn.f32 	%f78, %f52, %f53, %f78;
$L__BB3_16:
	add.s32 	%r49, %r10, 6;
	add.s32 	%r50, %r11, 6;
	setp.ge.s32 	%p24, %r49, %r5;
	setp.ge.s32 	%p25, %r50, %r6;
	or.pred  	%p26, %p24, %p25;
	@%p26 bra 	$L__BB3_18;
	ld.global.f32 	%f54, [%rd3+24];
	ld.global.f32 	%f55, [%rd4+24];
	fma.rn.f32 	%f78, %f54, %f55, %f78;
$L__BB3_18:
	add.s32 	%r51, %r10, 7;
	add.s32 	%r52, %r11, 7;
	setp.ge.s32 	%p27, %r51, %r5;
	setp.ge.s32 	%p28, %r52, %r6;
	or.pred  	%p29, %p27, %p28;
	@%p29 bra 	$L__BB3_20;
	ld.global.f32 	%f56, [%rd3+28];
	ld.global.f32 	%f57, [%rd4+28];
	fma.rn.f32 	%f78, %f56, %f57, %f78;
$L__BB3_20:
	add.s32 	%r64, %r64, 8;
	setp.ne.s32 	%p30, %r64, %r66;
	@%p30 bra 	$L__BB3_4;
$L__BB3_21:
	setp.eq.s32 	%p31, %r7, 0;
	@%p31 bra 	$L__BB3_42;
	and.b32  	%r14, %r27, 3;
	setp.lt.u32 	%p32, %r7, 4;
	@%p32 bra 	$L__BB3_32;
	add.s32 	%r15, %r66, %r3;
	add.s32 	%r16, %r66, %r4;
	setp.ge.s32 	%p33, %r15, %r5;
	setp.ge.s32 	%p34, %r16, %r6;
	or.pred  	%p35, %p33, %p34;
	@%p35 bra 	$L__BB3_25;
	mul.wide.u32 	%rd18, %r15, 4;
	add.s64 	%rd19, %rd2, %rd18;
	ld.global.f32 	%f59, [%rd19];
	mul.wide.s32 	%rd20, %r16, 4;
	add.s64 	%rd21, %rd1, %rd20;
	ld.global.f32 	%f60, [%rd21];
	fma.rn.f32 	%f78, %f59, %f60, %f78;
$L__BB3_25:
	add.s32 	%r54, %r15, 1;
	add.s32 	%r55, %r16, 1;
	setp.ge.s32 	%p36, %r54, %r5;
	setp.ge.s32 	%p37, %r55, %r6;
	or.pred  	%p38, %p36, %p37;
	cvt.u64.u32 	%rd22, %r3;
	cvt.u64.u32 	%rd23, %r66;
	add.s64 	%rd24, %rd23, %rd22;
	shl.b64 	%rd25, %rd24, 2;
	add.s64 	%rd5, %rd2, %rd25;
	cvt.s64.s32 	%rd26, %r4;
	add.s64 	%rd27, %rd23, %rd26;
	shl.b64 	%rd28, %rd27, 2;
	add.s64 	%rd6, %rd1, %rd28;
	@%p38 bra 	$L__BB3_27;
	ld.global.f32 	%f61, [%rd5+4];
	ld.global.f32 	%f62, [%rd6+4];
	fma.rn.f32 	%f78, %f61, %f62, %f78;
$L__BB3_27:
	add.s32 	%r56, %r15, 2;
	add.s32 	%r57, %r16, 2;
	setp.ge.s32 	%p39, %r56, %r5;
	setp.ge.s32 	%p40, %r57, %r6;
	or.pred  	%p41, %p39, %p40;
	@%p41 bra 	$L__BB3_29;
	ld.global.f32 	%f63, [%rd5+8];
	ld.global.f32 	%f64, [%rd6+8];
	fma.rn.f32 	%f78, %f63, %f64, %f78;
$L__BB3_29:
	add.s32 	%r58, %r15, 3;
	add.s32 	%r59, %r16, 3;
	setp.ge.s32 	%p42, %r58, %r5;
	setp.ge.s32 	%p43, %r59, %r6;
	or.pred  	%p44, %p42, %p43;
	@%p44 bra 	$L__BB3_31;
	ld.global.f32 	%f65, [%rd5+12];
	ld.global.f32 	%f66, [%rd6+12];
	fma.rn.f32 	%f78, %f65, %f66, %f78;
$L__BB3_31:
	add.s32 	%r66, %r66, 4;
$L__BB3_32:
	setp.eq.s32 	%p45, %r14, 0;
	@%p45 bra 	$L__BB3_42;
	setp.eq.s32 	%p46, %r14, 1;
	@%p46 bra 	$L__BB3_39;
	add.s32 	%r19, %r66, %r3;
	add.s32 	%r20, %r66, %r4;
	setp.ge.s32 	%p47, %r19, %r5;
	setp.ge.s32 	%p48, %r20, %r6;
	or.pred  	%p49, %p47, %p48;
	@%p49 bra 	$L__BB3_36;
	mul.wide.u32 	%rd29, %r19, 4;
	add.s64 	%rd30, %rd2, %rd29;
	ld.global.f32 	%f68, [%rd30];
	mul.wide.s32 	%rd31, %r20, 4;
	add.s64 	%rd32, %rd1, %rd31;
	ld.global.f32 	%f69, [%rd32];
	fma.rn.f32 	%f78, %f68, %f69, %f78;
$L__BB3_36:
	add.s32 	%r60, %r19, 1;
	add.s32 	%r61, %r20, 1;
	setp.ge.s32 	%p50, %r60, %r5;
	setp.ge.s32 	%p51, %r61, %r6;
	or.pred  	%p52, %p50, %p51;
	@%p52 bra 	$L__BB3_38;
	cvt.u64.u32 	%rd33, %r3;
	cvt.s64.s32 	%rd34, %r66;
	add.s64 	%rd35, %rd34, %rd33;
	shl.b64 	%rd36, %rd35, 2;
	add.s64 	%rd37, %rd2, %rd36;
	ld.global.f32 	%f70, [%rd37+4];
	cvt.s64.s32 	%rd38, %r4;
	add.s64 	%rd39, %rd34, %rd38;
	shl.b64 	%rd40, %rd39, 2;
	add.s64 	%rd41, %rd1, %rd40;
	ld.global.f32 	%f71, [%rd41+4];
	fma.rn.f32 	%f78, %f70, %f71, %f78;
$L__BB3_38:
	add.s32 	%r66, %r66, 2;
$L__BB3_39:
	and.b32  	%r62, %r27, 1;
	setp.eq.b32 	%p53, %r62, 1;
	not.pred 	%p54, %p53;
	@%p54 bra 	$L__BB3_42;
	add.s32 	%r23, %r66, %r3;
	add.s32 	%r24, %r66, %r4;
	setp.ge.s32 	%p55, %r23, %r5;
	setp.ge.s32 	%p56, %r24, %r6;
	or.pred  	%p57, %p55, %p56;
	@%p57 bra 	$L__BB3_42;
	mul.wide.u32 	%rd42, %r23, 4;
	add.s64 	%rd43, %rd2, %rd42;
	ld.global.f32 	%f72, [%rd43];
	mul.wide.s32 	%rd44, %r24, 4;
	add.s64 	%rd45, %rd1, %rd44;
	ld.global.f32 	%f73, [%rd45];
	fma.rn.f32 	%f78, %f72, %f73, %f78;
$L__BB3_42:
	mad.lo.s32 	%r25, %r29, %r1, %r36;
	mul.lo.s32 	%r63, %r28, %r29;
	setp.ge.s32 	%p58, %r25, %r63;
	@%p58 bra 	$L__BB3_44;
	cvta.to.global.u64 	%rd46, %rd7;
	mul.wide.s32 	%rd47, %r25, 4;
	add.s64 	%rd48, %rd46, %rd47;
	ld.global.f32 	%f74, [%rd48];
	setp.gt.f32 	%p59, %f74, 0f00000000;
	selp.f32 	%f75, 0f3F800000, 0f00000000, %p59;
	mul.f32 	%f76, %f78, %f75;
	cvta.to.global.u64 	%rd49, %rd8;
	add.s64 	%rd50, %rd49, %rd47;
	st.global.f32 	[%rd50], %f76;
$L__BB3_44:
	ret;

}
	// .globl	_Z21actualizar_pesos_biasPfS_PKfS1_fiii
.visible .entry _Z21actualizar_pesos_biasPfS_PKfS1_fiii(
	.param .u64 .ptr .align 1 _Z21actualizar_pesos_biasPfS_PKfS1_fiii_param_0,
	.param .u64 .ptr .align 1 _Z21actualizar_pesos_biasPfS_PKfS1_fiii_param_1,
	.param .u64 .ptr .align 1 _Z21actualizar_pesos_biasPfS_PKfS1_fiii_param_2,
	.param .u64 .ptr .align 1 _Z21actualizar_pesos_biasPfS_PKfS1_fiii_param_3,
	.param .f32 _Z21actualizar_pesos_biasPfS_PKfS1_fiii_param_4,
	.param .u32 _Z21actualizar_pesos_biasPfS_PKfS1_fiii_param_5,
	.param .u32 _Z21actualizar_pesos_biasPfS_PKfS1_fiii_param_6,
	.param .u32 _Z21actualizar_pesos_biasPfS_PKfS1_fiii_param_7
)
{
	.reg .pred 	%p<25>;
	.reg .b32 	%r<77>;
	.reg .b32 	%f<161>;
	.reg .b64 	%rd<94>;

	ld.param.u64 	%rd4, [_Z21actualizar_pesos_biasPfS_PKfS1_fiii_param_1];
	ld.param.u64 	%rd5, [_Z21actualizar_pesos_biasPfS_PKfS1_fiii_param_2];
	ld.param.u64 	%rd6, [_Z21actualizar_pesos_biasPfS_PKfS1_fiii_param_3];
	ld.param.f32 	%f26, [_Z21actualizar_pesos_biasPfS_PKfS1_fiii_param_4];
	ld.param.u32 	%r44, [_Z21actualizar_pesos_biasPfS_PKfS1_fiii_param_5];
	ld.param.u32 	%r42, [_Z21actualizar_pesos_biasPfS_PKfS1_fiii_param_6];
	ld.param.u32 	%r43, [_Z21actualizar_pesos_biasPfS_PKfS1_fiii_param_7];
	cvta.to.global.u64 	%rd1, %rd5;
	cvta.to.global.u64 	%rd2, %rd6;
	mov.u32 	%r45, %ctaid.x;
	mov.u32 	%r46, %ntid.x;
	mov.u32 	%r47, %tid.x;
	mad.lo.s32 	%r1, %r45, %r46, %r47;
	mov.u32 	%r48, %ctaid.y;
	mov.u32 	%r49, %ntid.y;
	mov.u32 	%r50, %tid.y;
	mad.lo.s32 	%r51, %r48, %r49, %r50;
	setp.ge.s32 	%p1, %r1, %r42;
	setp.ge.s32 	%p2, %r51, %r44;
	or.pred  	%p3, %p1, %p2;
	@%p3 bra 	$L__BB4_14;
	setp.lt.s32 	%p4, %r43, 1;
	mov.f32 	%f151, 0f00000000;
	@%p4 bra 	$L__BB4_13;
	and.b32  	%r3, %r43, 7;
	setp.lt.u32 	%p5, %r43, 8;
	mov.f32 	%f151, 0f00000000;
	mov.b32 	%r68, 0;
	@%p5 bra 	$L__BB4_5;
	and.b32  	%r68, %r43, 2147483640;
	neg.s32 	%r66, %r68;
	shl.b32 	%r6, %r44, 3;
	shl.b32 	%r7, %r42, 3;
	mov.f32 	%f151, 0f00000000;
	mul.wide.s32 	%rd11, %r42, 4;
	mul.wide.s32 	%rd13, %r44, 4;
	mov.u32 	%r64, %r1;
	mov.u32 	%r65, %r51;
$L__BB4_4:
	.pragma "nounroll";
	mul.wide.s32 	%rd7, %r64, 4;
	add.s64 	%rd8, %rd2, %rd7;
	ld.global.f32 	%f31, [%rd8];
	mul.wide.s32 	%rd9, %r65, 4;
	add.s64 	%rd10, %rd1, %rd9;
	ld.global.f32 	%f32, [%rd10];
	fma.rn.f32 	%f33, %f31, %f32, %f151;
	add.s64 	%rd12, %rd8, %rd11;
	ld.global.f32 	%f34, [%rd12];
	add.s64 	%rd14, %rd10, %rd13;
	ld.global.f32 	%f35, [%rd14];
	fma.rn.f32 	%f36, %f34, %f35, %f33;
	add.s64 	%rd15, %rd12, %rd11;
	ld.global.f32 	%f37, [%rd15];
	add.s64 	%rd16, %rd14, %rd13;
	ld.global.f32 	%f38, [%rd16];
	fma.rn.f32 	%f39, %f37, %f38, %f36;
	add.s64 	%rd17, %rd15, %rd11;
	ld.global.f32 	%f40, [%rd17];
	add.s64 	%rd18, %rd16, %rd13;
	ld.global.f32 	%f41, [%rd18];
	fma.rn.f32 	%f42, %f40, %f41, %f39;
	add.s64 	%rd19, %rd17, %rd11;
	ld.global.f32 	%f43, [%rd19];
	add.s64 	%rd20, %rd18, %rd13;
	ld.global.f32 	%f44, [%rd20];
	fma.rn.f32 	%f45, %f43, %f44, %f42;
	add.s64 	%rd21, %rd19, %rd11;
	ld.global.f32 	%f46, [%rd21];
	add.s64 	%rd22, %rd20, %rd13;
	ld.global.f32 	%f47, [%rd22];
	fma.rn.f32 	%f48, %f46, %f47, %f45;
	add.s64 	%rd23, %rd21, %rd11;
	ld.global.f32 	%f49, [%rd23];
	add.s64 	%rd24, %rd22, %rd13;
	ld.global.f32 	%f50, [%rd24];
	fma.rn.f32 	%f51, %f49, %f50, %f48;
	add.s64 	%rd25, %rd23, %rd11;
	ld.global.f32 	%f52, [%rd25];
	add.s64 	%rd26, %rd24, %rd13;
	ld.global.f32 	%f53, [%rd26];
	fma.rn.f32 	%f151, %f52, %f53, %f51;
	add.s32 	%r66, %r66, 8;
	add.s32 	%r65, %r65, %r6;
	add.s32 	%r64, %r64, %r7;
	setp.ne.s32 	%p6, %r66, 0;
	@%p6 bra 	$L__BB4_4;
$L__BB4_5:
	setp.eq.s32 	%p7, %r3, 0;
	@%p7 bra 	$L__BB4_13;
	and.b32  	%r15, %r43, 3;
	setp.lt.u32 	%p8, %r3, 4;
	@%p8 bra 	$L__BB4_8;
	mad.lo.s32 	%r53, %r68, %r42, %r1;
	mul.wide.s32 	%rd27, %r53, 4;
	add.s64 	%rd28, %rd2, %rd27;
	ld.global.f32 	%f55, [%rd28];
	mad.lo.s32 	%r54, %r68, %r44, %r51;
	mul.wide.s32 	%rd29, %r54, 4;
	add.s64 	%rd30, %rd1, %rd29;
	ld.global.f32 	%f56, [%rd30];
	fma.rn.f32 	%f57, %f55, %f56, %f151;
	mul.wide.s32 	%rd31, %r42, 4;
	add.s64 	%rd32, %rd28, %rd31;
	ld.global.f32 	%f58, [%rd32];
	mul.wide.s32 	%rd33, %r44, 4;
	add.s64 	%rd34, %rd30, %rd33;
	ld.global.f32 	%f59, [%rd34];
	fma.rn.f32 	%f60, %f58, %f59, %f57;
	add.s64 	%rd35, %rd32, %rd31;
	ld.global.f32 	%f61, [%rd35];
	add.s64 	%rd36, %rd34, %rd33;
	ld.global.f32 	%f62, [%rd36];
	fma.rn.f32 	%f63, %f61, %f62, %f60;
	add.s64 	%rd37, %rd35, %rd31;
	ld.global.f32 	%f64, [%rd37];
	add.s64 	%rd38, %rd36, %rd33;
	ld.global.f32 	%f65, [%rd38];
	fma.rn.f32 	%f151, %f64, %f65, %f63;
	add.s32 	%r68, %r68, 4;
$L__BB4_8:
	setp.eq.s32 	%p9, %r15, 0;
	@%p9 bra 	$L__BB4_13;
	setp.eq.s32 	%p10, %r15, 1;
	@%p10 bra 	$L__BB4_11;
	mad.lo.s32 	%r55, %r68, %r42, %r1;
	mul.wide.s32 	%rd39, %r55, 4;
	add.s64 	%rd40, %rd2, %rd39;
	ld.global.f32 	%f67, [%rd40];
	mad.lo.s32 	%r56, %r68, %r44, %r51;
	mul.wide.s32 	%rd41, %r56, 4;
	add.s64 	%rd42, %rd1, %rd41;
	ld.global.f32 	%f68, [%rd42];
	fma.rn.f32 	%f69, %f67, %f68, %f151;
	mul.wide.s32 	%rd43, %r42, 4;
	add.s64 	%rd44, %rd40, %rd43;
	ld.global.f32 	%f70, [%rd44];
	mul.wide.s32 	%rd45, %r44, 4;
	add.s64 	%rd46, %rd42, %rd45;
	ld.global.f32 	%f71, [%rd46];
	fma.rn.f32 	%f151, %f70, %f71, %f69;
	add.s32 	%r68, %r68, 2;
$L__BB4_11:
	and.b32  	%r57, %r43, 1;
	setp.eq.b32 	%p11, %r57, 1;
	not.pred 	%p12, %p11;
	@%p12 bra 	$L__BB4_13;
	mad.lo.s32 	%r58, %r68, %r42, %r1;
	mul.wide.s32 	%rd47, %r58, 4;
	add.s64 	%rd48, %rd2, %rd47;
	ld.global.f32 	%f72, [%rd48];
	mad.lo.s32 	%r59, %r68, %r44, %r51;
	mul.wide.s32 	%rd49, %r59, 4;
	add.s64 	%rd50, %rd1, %rd49;
	ld.global.f32 	%f73, [%rd50];
	fma.rn.f32 	%f151, %f72, %f73, %f151;
$L__BB4_13:
	ld.param.u64 	%rd93, [_Z21actualizar_pesos_biasPfS_PKfS1_fiii_param_0];
	mul.f32 	%f74, %f26, %f151;
	cvt.rn.f32.s32 	%f75, %r43;
	div.rn.f32 	%f76, %f74, %f75;
	mad.lo.s32 	%r60, %r44, %r1, %r51;
	cvta.to.global.u64 	%rd51, %rd93;
	mul.wide.s32 	%rd52, %r60, 4;
	add.s64 	%rd53, %rd51, %rd52;
	ld.global.f32 	%f77, [%rd53];
	sub.f32 	%f78, %f77, %f76;
	st.global.f32 	[%rd53], %f78;
$L__BB4_14:
	setp.ge.s32 	%p13, %r1, %r42;
	setp.ne.s32 	%p14, %r51, 0;
	or.pred  	%p15, %p13, %p14;
	@%p15 bra 	$L__BB4_29;
	setp.lt.s32 	%p16, %r43, 1;
	mov.f32 	%f160, 0f00000000;
	@%p16 bra 	$L__BB4_28;
	and.b32  	%r20, %r43, 15;
	setp.lt.u32 	%p17, %r43, 16;
	mov.f32 	%f160, 0f00000000;
	mov.b32 	%r73, 0;
	@%p17 bra 	$L__BB4_19;
	and.b32  	%r73, %r43, 2147483632;
	neg.s32 	%r71, %r73;
	shl.b32 	%r23, %r42, 4;
	mov.f32 	%f160, 0f00000000;
	mul.wide.s32 	%rd56, %r42, 4;
	mov.u32 	%r70, %r1;
$L__BB4_18:
	.pragma "nounroll";
	mul.wide.s32 	%rd54, %r70, 4;
	add.s64 	%rd55, %rd2, %rd54;
	ld.global.f32 	%f83, [%rd55];
	add.f32 	%f84, %f160, %f83;
	add.s64 	%rd57, %rd55, %rd56;
	ld.global.f32 	%f85, [%rd57];
	add.f32 	%f86, %f84, %f85;
	add.s64 	%rd58, %rd57, %rd56;
	ld.global.f32 	%f87, [%rd58];
	add.f32 	%f88, %f86, %f87;
	add.s64 	%rd59, %rd58, %rd56;
	ld.global.f32 	%f89, [%rd59];
	add.f32 	%f90, %f88, %f89;
	add.s64 	%rd60, %rd59, %rd56;
	ld.global.f32 	%f91, [%rd60];
	add.f32 	%f92, %f90, %f91;
	add.s64 	%rd61, %rd60, %rd56;
	ld.global.f32 	%f93, [%rd61];
	add.f32 	%f94, %f92, %f93;
	add.s64 	%rd62, %rd61, %rd56;
	ld.global.f32 	%f95, [%rd62];
	add.f32 	%f96, %f94, %f95;
	add.s64 	%rd63, %rd62, %rd56;
	ld.global.f32 	%f97, [%rd63];
	add.f32 	%f98, %f96, %f97;
	add.s64 	%rd64, %rd63, %rd56;
	ld.global.f32 	%f99, [%rd64];
	add.f32 	%f100, %f98, %f99;
	add.s64 	%rd65, %rd64, %rd56;
	ld.global.f32 	%f101, [%rd65];
	add.f32 	%f102, %f100, %f101;
	add.s64 	%rd66, %rd65, %rd56;
	ld.global.f32 	%f103, [%rd66];
	add.f32 	%f104, %f102, %f103;
	add.s64 	%rd67, %rd66, %rd56;
	ld.global.f32 	%f105, [%rd67];
	add.f32 	%f106, %f104, %f105;
	add.s64 	%rd68, %rd67, %rd56;
	ld.global.f32 	%f107, [%rd68];
	add.f32 	%f108, %f106, %f107;
	add.s64 	%rd69, %rd68, %rd56;
	ld.global.f32 	%f109, [%rd69];
	add.f32 	%f110, %f108, %f109;
	add.s64 	%rd70, %rd69, %rd56;
	ld.global.f32 	%f111, [%rd70];
	add.f32 	%f112, %f110, %f111;
	add.s64 	%rd71, %rd70, %rd56;
	ld.global.f32 	%f113, [%rd71];
	add.f32 	%f160, %f112, %f113;
	add.s32 	%r71, %r71, 16;
	add.s32 	%r70, %r70, %r23;
	setp.ne.s32 	%p18, %r71, 0;
	@%p18 bra 	$L__BB4_18;
$L__BB4_19:
	setp.eq.s32 	%p19, %r20, 0;
	@%p19 bra 	$L__BB4_28;
	and.b32  	%r29, %r43, 7;
	setp.lt.u32 	%p20, %r20, 8;
	@%p20 bra 	$L__BB4_22;
	mad.lo.s32 	%r62, %r73, %r42, %r1;
	mul.wide.s32 	%rd72, %r62, 4;
	add.s64 	%rd73, %rd2, %rd72;
	ld.global.f32 	%f115, [%rd73];
	add.f32 	%f116, %f160, %f115;
	mul.wide.s32 	%rd74, %r42, 4;
	add.s64 	%rd75, %rd73, %rd74;
	ld.global.f32 	%f117, [%rd75];
	add.f32 	%f118, %f116, %f117;
	add.s64 	%rd76, %rd75, %rd74;
	ld.global.f32 	%f119, [%rd76];
	add.f32 	%f120, %f118, %f119;
	add.s64 	%rd77, %rd76, %rd74;
	ld.global.f32 	%f121, [%rd77];
	add.f32 	%f122, %f120, %f121;
	add.s64 	%rd78, %rd77, %rd74;
	ld.global.f32 	%f123, [%rd78];
	add.f32 	%f124, %f122, %f123;
	add.s64 	%rd79, %rd78, %rd74;
	ld.global.f32 	%f125, [%rd79];
	add.f32 	%f126, %f124, %f125;
	add.s64 	%rd80, %rd79, %rd74;
	ld.global.f32 	%f127, [%rd80];
	add.f32 	%f128, %f126, %f127;
	add.s64 	%rd81, %rd80, %rd74;
	ld.global.f32 	%f129, [%rd81];
	add.f32 	%f160, %f128, %f129;
	add.s32 	%r73, %r73, 8;
$L__BB4_22:
	setp.eq.s32 	%p21, %r29, 0;
	@%p21 bra 	$L__BB4_28;
	and.b32  	%r32, %r43, 3;
	setp.lt.u32 	%p22, %r29, 4;
	@%p22 bra 	$L__BB4_25;
	mad.lo.s32 	%r63, %r73, %r42, %r1;
	mul.wide.s32 	%rd82, %r63, 4;
	add.s64 	%rd83, %rd2, %rd82;
	ld.global.f32 	%f131, [%rd83];
	add.f32 	%f132, %f160, %f131;
	mul.wide.s32 	%rd84, %r42, 4;
	add.s64 	%rd85, %rd83, %rd84;
	ld.global.f32 	%f133, [%rd85];
	add.f32 	%f134, %f132, %f133;
	add.s64 	%rd86, %rd85, %rd84;
	ld.global.f32 	%f135, [%rd86];
	add.f32 	%f136, %f134, %f135;
	add.s64 	%rd87, %rd86, %rd84;
	ld.global.f32 	%f137, [%rd87];
	add.f32 	%f160, %f136, %f137;
	add.s32 	%r73, %r73, 4;
$L__BB4_25:
	setp.eq.s32 	%p23, %r32, 0;
	@%p23 bra 	$L__BB4_28;
	mad.lo.s32 	%r76, %r73, %r42, %r1;
	neg.s32 	%r75, %r32;
$L__BB4_27:
	.pragma "nounroll";
	mul.wide.s32 	%rd88, %r76, 4;
	add.s64 	%rd89, %rd2, %rd88;
	ld.global.f32 	%f138, [%rd89];
	add.f32 	%f160, %f160, %f138;
	add.s32 	%r76, %r76, %r42;
	add.s32 	%r75, %r75, 1;
	setp.ne.s32 	%p24, %r75, 0;
	@%p24 bra 	$L__BB4_27;
$L__BB4_28:
	mul.f32 	%f139, %f26, %f160;
	cvt.rn.f32.s32 	%f140, %r43;
	div.rn.f32 	%f141, %f139, %f140;
	cvta.to.global.u64 	%rd90, %rd4;
	mul.wide.s32 	%rd91, %r1, 4;
	add.s64 	%rd92, %rd90, %rd91;
	ld.global.f32 	%f142, [%rd92];
	sub.f32 	%f143, %f142, %f141;
	st.global.f32 	[%rd92], %f143;
$L__BB4_29:
	ret;

}


// ===== COMPILED SASS (sm_100) =====

	.target	sm_100

	.elftype	@"ET_EXEC"


//--------------------- .note.nv.tkinfo           --------------------------
	.section	.note.nv.tkinfo,"",@"SHT_NOTE"
	.sectionflags	@"SHF_NOTE_NV_TKINFO"
	.tkinfo
        /*0018*/ 	.word	0x00000002
        /*0030*/ 	.string	""
        /*0030*/ 	.string	"ptxas"
        /*0030*/ 	.string	"Cuda compilation tools, release 13.0, V13.0.88"
        /*0030*/ 	.string	"Build cuda_13.0.r13.0/compiler.36424714_0"
        /*0030*/ 	.string	"-arch sm_100 -m 64 "



//--------------------- .note.nv.cuinfo           --------------------------
	.section	.note.nv.cuinfo,"",@"SHT_NOTE"
	.sectionflags	@"SHF_NOTE_NV_CUINFO"
        /*0018*/ 	.short	0x0002
        /*001a*/ 	.short	0x0064
        /*001c*/ 	.short	0x0082
	.zero		2


//--------------------- .nv.info                  --------------------------
	.section	.nv.info,"",@"SHT_CUDA_INFO"
	.align	4


	//----- nvinfo : EIATTR_REGCOUNT
	.align		4
        /*0000*/ 	.byte	0x04, 0x2f
        /*0002*/ 	.short	(.L_10 - .L_9)
	.align		4
.L_9:
        /*0004*/ 	.word	index@(_Z20forward_layer_kernelPKfS0_S0_Pfiiib)
        /*0008*/ 	.word	0x00000020


	//----- nvinfo : EIATTR_FRAME_SIZE
	.align		4
.L_10:
        /*000c*/ 	.byte	0x04, 0x11
        /*000e*/ 	.short	(.L_12 - .L_11)
	.align		4
.L_11:
        /*0010*/ 	.word	index@(_Z20forward_layer_kernelPKfS0_S0_Pfiiib)
        /*0014*/ 	.word	0x00000000


	//----- nvinfo : EIATTR_REGCOUNT
	.align		4
.L_12:
        /*0018*/ 	.byte	0x04, 0x2f
        /*001a*/ 	.short	(.L_14 - .L_13)
	.align		4
.L_13:
        /*001c*/ 	.word	index@(_Z21calcular_error_kernelPKfS0_Pfi)
        /*0020*/ 	.word	0x0000000c


	//----- nvinfo : EIATTR_FRAME_SIZE
	.align		4
.L_14:
        /*0024*/ 	.byte	0x04, 0x11
        /*0026*/ 	.short	(.L_16 - .L_15)
	.align		4
.L_15:
        /*0028*/ 	.word	index@(_Z21calcular_error_kernelPKfS0_Pfi)
        /*002c*/ 	.word	0x00000000


	//----- nvinfo : EIATTR_REGCOUNT
	.align		4
.L_16:
        /*0030*/ 	.byte	0x04, 0x2f
        /*0032*/ 	.short	(.L_18 - .L_17)
	.align		4
.L_17:
        /*0034*/ 	.word	index@(_Z21calcular_delta_salidaPKfS0_Pfi)
        /*0038*/ 	.word	0x0000000c


	//----- nvinfo : EIATTR_FRAME_SIZE
	.align		4
.L_18:
        /*003c*/ 	.byte	0x04, 0x11
        /*003e*/ 	.short	(.L_20 - .L_19)
	.align		4
.L_19:
        /*0040*/ 	.word	index@(_Z21calcular_delta_salidaPKfS0_Pfi)
        /*0044*/ 	.word	0x00000000


	//----- nvinfo : EIATTR_REGCOUNT
	.align		4
.L_20:
        /*0048*/ 	.byte	0x04, 0x2f
        /*004a*/ 	.short	(.L_22 - .L_21)
	.align		4
.L_21:
        /*004c*/ 	.word	index@(_Z21calcular_delta_ocultaPKfS0_S0_Pfiii)
        /*0050*/ 	.word	0x0000001b


	//----- nvinfo : EIATTR_FRAME_SIZE
	.align		4
.L_22:
        /*0054*/ 	.byte	0x04, 0x11
        /*0056*/ 	.short	(.L_24 - .L_23)
	.align		4
.L_23:
        /*0058*/ 	.word	index@(_Z21calcular_delta_ocultaPKfS0_S0_Pfiii)
        /*005c*/ 	.word	0x00000000


	//----- nvinfo : EIATTR_REGCOUNT
	.align		4
.L_24:
        /*0060*/ 	.byte	0x04, 0x2f
        /*0062*/ 	.short	(.L_26 - .L_25)
	.align		4
.L_25:
        /*0064*/ 	.word	index@(_Z21actualizar_pesos_biasPfS_PKfS1_fiii)
        /*0068*/ 	.word	0x00000020


	//----- nvinfo : EIATTR_FRAME_SIZE
	.align		4
.L_26:
        /*006c*/ 	.byte	0x04, 0x11
        /*006e*/ 	.short	(.L_28 - .L_27)
	.align		4
.L_27:
        /*0070*/ 	.word	index@($__internal_0_$__cuda_sm3x_div_rn_noftz_f32_slowpath)
        /*0074*/ 	.word	0x00000000


	//----- nvinfo : EIATTR_FRAME_SIZE
	.align		4
.L_28:
        /*0078*/ 	.byte	0x04, 0x11
        /*007a*/ 	.short	(.L_30 - .L_29)
	.align		4
.L_29:
        /*007c*/ 	.word	index@(_Z21actualizar_pesos_biasPfS_PKfS1_fiii)
        /*0080*/ 	.word	0x00000000


	//----- nvinfo : EIATTR_MIN_STACK_SIZE
	.align		4
.L_30:
        /*0084*/ 	.byte	0x04, 0x12
        /*0086*/ 	.short	(.L_32 - .L_31)
	.align		4
.L_31:
        /*0088*/ 	.word	index@(_Z21actualizar_pesos_biasPfS_PKfS1_fiii)
        /*008c*/ 	.word	0x00000000


	//----- nvinfo : EIATTR_MIN_STACK_SIZE
	.align		4
.L_32:
        /*0090*/ 	.byte	0x04, 0x12
        /*0092*/ 	.short	(.L_34 - .L_33)
	.align		4
.L_33:
        /*0094*/ 	.word	index@(_Z21calcular_delta_ocultaPKfS0_S0_Pfiii)
        /*0098*/ 	.word	0x00000000


	//----- nvinfo : EIATTR_MIN_STACK_SIZE
	.align		4
.L_34:
        /*009c*/ 	.byte	0x04, 0x12
        /*009e*/ 	.short	(.L_36 - .L_35)
	.align		4
.L_35:
        /*00a0*/ 	.word	index@(_Z21calcular_delta_salidaPKfS0_Pfi)
        /*00a4*/ 	.word	0x00000000


	//----- nvinfo : EIATTR_MIN_STACK_SIZE
	.align		4
.L_36:
        /*00a8*/ 	.byte	0x04, 0x12
        /*00aa*/ 	.short	(.L_38 - .L_37)
	.align		4
.L_37:
        /*00ac*/ 	.word	index@(_Z21calcular_error_kernelPKfS0_Pfi)
        /*00b0*/ 	.word	0x00000000


	//----- nvinfo : EIATTR_MIN_STACK_SIZE
	.align		4
.L_38:
        /*00b4*/ 	.byte	0x04, 0x12
        /*00b6*/ 	.short	(.L_40 - .L_39)
	.align		4
.L_39:
        /*00b8*/ 	.word	index@(_Z20forward_layer_kernelPKfS0_S0_Pfiiib)
        /*00bc*/ 	.word	0x00000000
.L_40:


//--------------------- .nv.compat                --------------------------
	.section	.nv.compat,"",@"SHT_CUDA_COMPAT_INFO"
	.align	4
        /*0000*/ 	.byte	0x02, 0x09, 0x00, 0x00, 0x02, 0x02, 0x01, 0x00, 0x02, 0x05, 0x05, 0x00, 0x03, 0x07, 0x01, 0x01
        /*0010*/ 	.byte	0x02, 0x03, 0x00, 0x00, 0x02, 0x06, 0x01, 0x00, 0x04, 0x0b, 0x08, 0x00, 0x01, 0x00, 0x00, 0x00
        /*0020*/ 	.byte	0x00, 0x00, 0x00, 0x00


//--------------------- .nv.info._Z21actualizar_pesos_biasPfS_PKfS1_fiii --------------------------
	.section	.nv.info._Z21actualizar_pesos_biasPfS_PKfS1_fiii,"",@"SHT_CUDA_INFO"
	.sectionflags	@""
	.align	4


	//----- nvinfo : EIATTR_CUDA_API_VERSION
	.align		4
        /*0000*/ 	.byte	0x04, 0x37
        /*0002*/ 	.short	(.L_42 - .L_41)
.L_41:
        /*0004*/ 	.word	0x00000082


	//----- nvinfo : EIATTR_KPARAM_INFO
	.align		4
.L_42:
        /*0008*/ 	.byte	0x04, 0x17
        /*000a*/ 	.short	(.L_44 - .L_43)
.L_43:
        /*000c*/ 	.word	0x00000000
        /*0010*/ 	.short	0x0007
        /*0012*/ 	.short	0x002c
        /*0014*/ 	.byte	0x00, 0xf0, 0x11, 0x00


	//----- nvinfo : EIATTR_KPARAM_INFO
	.align		4
.L_44:
        /*0018*/ 	.byte	0x04, 0x17
        /*001a*/ 	.short	(.L_46 - .L_45)
.L_45:
        /*001c*/ 	.word	0x00000000
        /*0020*/ 	.short	0x0006
        /*0022*/ 	.short	0x0028
        /*0024*/ 	.byte	0x00, 0xf0, 0x11, 0x00


	//----- nvinfo : EIATTR_KPARAM_INFO
	.align		4
.L_46:
        /*0028*/ 	.byte	0x04, 0x17
        /*002a*/ 	.short	(.L_48 - .L_47)
.L_47:
        /*002c*/ 	.word	0x00000000
        /*0030*/ 	.short	0x0005
        /*0032*/ 	.short	0x0024
        /*0034*/ 	.byte	0x00, 0xf0, 0x11, 0x00


	//----- nvinfo : EIATTR_KPARAM_INFO
	.align		4
.L_48:
        /*0038*/ 	.byte	0x04, 0x17
        /*003a*/ 	.short	(.L_50 - .L_49)
.L_49:
        /*003c*/ 	.word	0x00000000
        /*0040*/ 	.short	0x0004
        /*0042*/ 	.short	0x0020
        /*0044*/ 	.byte	0x00, 0xf0, 0x11, 0x00


	//----- nvinfo : EIATTR_KPARAM_INFO
	.align		4
.L_50:
        /*0048*/ 	.byte	0x04, 0x17
        /*004a*/ 	.short	(.L_52 - .L_51)
.L_51:
        /*004c*/ 	.word	0x00000000
        /*0050*/ 	.short	0x0003
        /*0052*/ 	.short	0x0018
        /*0054*/ 	.byte	0x00, 0xf5, 0x21, 0x00


	//----- nvinfo : EIATTR_KPARAM_INFO
	.align		4
.L_52:
        /*0058*/ 	.byte	0x04, 0x17
        /*005a*/ 	.short	(.L_54 - .L_53)
.L_53:
        /*005c*/ 	.word	0x00000000
        /*0060*/ 	.short	0x0002
        /*0062*/ 	.short	0x0010
        /*0064*/ 	.byte	0x00, 0xf5, 0x21, 0x00


	//----- nvinfo : EIATTR_KPARAM_INFO
	.align		4
.L_54:
        /*0068*/ 	.byte	0x04, 0x17
        /*006a*/ 	.short	(.L_56 - .L_55)
.L_55:
        /*006c*/ 	.word	0x00000000
        /*0070*/ 	.short	0x0001
        /*0072*/ 	.short	0x0008
        /*0074*/ 	.byte	0x00, 0xf5, 0x21, 0x00


	//----- nvinfo : EIATTR_KPARAM_INFO
	.align		4
.L_56:
        /*0078*/ 	.byte	0x04, 0x17
        /*007a*/ 	.short	(.L_58 - .L_57)
.L_57:
        /*007c*/ 	.word	0x00000000
        /*0080*/ 	.short	0x0000
        /*0082*/ 	.short	0x0000
        /*0084*/ 	.byte	0x00, 0xf5, 0x21, 0x00


	//----- nvinfo : EIATTR_SPARSE_MMA_MASK
	.align		4
.L_58:
        /*0088*/ 	.byte	0x03, 0x50
        /*008a*/ 	.short	0x0000


	//----- nvinfo : EIATTR_MAXREG_COUNT
	.align		4
        /*008c*/ 	.byte	0x03, 0x1b
        /*008e*/ 	.short	0x00ff


	//----- nvinfo : EIATTR_MERCURY_ISA_VERSION
	.align		4
        /*0090*/ 	.byte	0x03, 0x5f
        /*0092*/ 	.short	0x0101


	//----- nvinfo : EIATTR_VRC_CTA_INIT_COUNT
	.align		4
        /*0094*/ 	.byte	0x02, 0x4a
	.zero		1
	.zero		1


	//----- nvinfo : EIATTR_EXIT_INSTR_OFFSETS
	.align		4
        /*0098*/ 	.byte	0x04, 0x1c
        /*009a*/ 	.short	(.L_60 - .L_59)


	//   ....[0]....
.L_59:
        /*009c*/ 	.word	0x00000a30


	//   ....[1]....
        /*00a0*/ 	.word	0x000013b0


	//----- nvinfo : EIATTR_CRS_STACK_SIZE
	.align		4
.L_60:
        /*00a4*/ 	.byte	0x04, 0x1e
        /*00a6*/ 	.short	(.L_62 - .L_61)
.L_61:
        /*00a8*/ 	.word	0x00000000


	//----- nvinfo : EIATTR_CBANK_PARAM_SIZE
	.align		4
.L_62:
        /*00ac*/ 	.byte	0x03, 0x19
        /*00ae*/ 	.short	0x0030


	//----- nvinfo : EIATTR_PARAM_CBANK
	.align		4
        /*00b0*/ 	.byte	0x04, 0x0a
        /*00b2*/ 	.short	(.L_64 - .L_63)
	.align		4
.L_63:
        /*00b4*/ 	.word	index@(.nv.constant0._Z21actualizar_pesos_biasPfS_PKfS1_fiii)
        /*00b8*/ 	.short	0x0380
        /*00ba*/ 	.short	0x0030


	//----- nvinfo : EIATTR_SW_WAR
	.align		4
.L_64:
        /*00bc*/ 	.byte	0x04, 0x36
        /*00be*/ 	.short	(.L_66 - .L_65)
.L_65:
        /*00c0*/ 	.word	0x00000008
.L_66:


//--------------------- .nv.info._Z21calcular_delta_ocultaPKfS0_S0_Pfiii --------------------------
	.section	.nv.info._Z21calcular_delta_ocultaPKfS0_S0_Pfiii,"",@"SHT_CUDA_INFO"
	.sectionflags	@""
	.align	4


	//----- nvinfo : EIATTR_CUDA_API_VERSION
	.align		4
        /*0000*/ 	.byte	0x04, 0x37
        /*0002*/ 	.short	(.L_68 - .L_67)
.L_67:
        /*0004*/ 	.word	0x00000082


	//----- nvinfo : EIATTR_KPARAM_INFO
	.align		4
.L_68:
        /*0008*/ 	.byte	0x04, 0x17
        /*000a*/ 	.short	(.L_70 - .L_69)
.L_69:
        /*000c*/ 	.word	0x00000000
        /*0010*/ 	.short	0x0006
        /*0012*/ 	.short	0x0028
        /*0014*/ 	.byte	0x00, 0xf0, 0x11, 0x00


	//----- nvinfo : EIATTR_KPARAM_INFO
	.align		4
.L_70:
        /*0018*/ 	.byte	0x04, 0x17
        /*001a*/ 	.short	(.L_72 - .L_71)
.L_71:
        /*001c*/ 	.word	0x00000000
        /*0020*/ 	.short	0x0005
        /*0022*/ 	.short	0x0024
        /*0024*/ 	.byte	0x00, 0xf0, 0x11, 0x00


	//----- nvinfo : EIATTR_KPARAM_INFO
	.align		4
.L_72:
        /*0028*/ 	.byte	0x04, 0x17
        /*002a*/ 	.short	(.L_74 - .L_73)
.L_73:
        /*002c*/ 	.word	0x00000000
        /*0030*/ 	.short	0x0004
        /*0032*/ 	.short	0x0020
        /*0034*/ 	.byte	0x00, 0xf0, 0x11, 0x00


	//----- nvinfo : EIATTR_KPARAM_INFO
	.align		4
.L_74:
        /*0038*/ 	.byte	0x04, 0x17
        /*003a*/ 	.short	(.L_76 - .L_75)
.L_75:
        /*003c*/ 	.word	0x00000000
        /*0040*/ 	.short	0x0003
        /*0042*/ 	.short	0x0018
        /*0044*/ 	.byte	0x00, 0xf5, 0x21, 0x00


	//----- nvinfo : EIATTR_KPARAM_INFO
	.align		4
.L_76:
        /*0048*/ 	.byte	0x04, 0x17
        /*004a*/ 	.short	(.L_78 - .L_77)
.L_77:
        /*004c*/ 	.word	0x00000000
        /*0050*/ 	.short	0x0002
        /*0052*/ 	.short	0x0010
        /*0054*/ 	.byte	0x00, 0xf5, 0x21, 0x00


	//----- nvinfo : EIATTR_KPARAM_INFO
	.align		4
.L_78:
        /*0058*/ 	.byte	0x04, 0x17
        /*005a*/ 	.short	(.L_80 - .L_79)
.L_79:
        /*005c*/ 	.word	0x00000000
        /*0060*/ 	.short	0x0001
        /*0062*/ 	.short	0x0008
        /*0064*/ 	.byte	0x00, 0xf5, 0x21, 0x00


	//----- nvinfo : EIATTR_KPARAM_INFO
	.align		4
.L_80:
        /*0068*/ 	.byte	0x04, 0x17
        /*006a*/ 	.short	(.L_82 - .L_81)
.L_81:
        /*006c*/ 	.word	0x00000000
        /*0070*/ 	.short	0x0000
        /*0072*/ 	.short	0x0000
        /*0074*/ 	.byte	0x00, 0xf5, 0x21, 0x00


	//----- nvinfo : EIATTR_SPARSE_MMA_MASK
	.align		4
.L_82:
        /*0078*/ 	.byte	0x03, 0x50
        /*007a*/ 	.short	0x0000


	//----- nvinfo : EIATTR_MAXREG_COUNT
	.align		4
        /*007c*/ 	.byte	0x03, 0x1b
        /*007e*/ 	.short	0x00ff


	//----- nvinfo : EIATTR_MERCURY_ISA_VERSION
	.align		4
        /*0080*/ 	.byte	0x03, 0x5f
        /*0082*/ 	.short	0x0101


	//----- nvinfo : EIATTR_VRC_CTA_INIT_COUNT
	.align		4
        /*0084*/ 	.byte	0x02, 0x4a
	.zero		1
	.zero		1


	//----- nvinfo : EIATTR_EXIT_INSTR_OFFSETS
	.align		4
        /*0088*/ 	.byte	0x04, 0x1c
        /*008a*/ 	.short	(.L_84 - .L_83)


	//   ....[0]....
.L_83:
        /*008c*/ 	.word	0x000000d0


	//   ....[1]....
        /*0090*/ 	.word	0x00000ce0


	//   ....[2]....
        /*0094*/ 	.word	0x00000d70


	//----- nvinfo : EIATTR_CRS_STACK_SIZE
	.align		4
.L_84:
        /*0098*/ 	.byte	0x04, 0x1e
        /*009a*/ 	.short	(.L_86 - .L_85)
.L_85:
        /*009c*/ 	.word	0x00000000


	//----- nvinfo : EIATTR_CBANK_PARAM_SIZE
	.align		4
.L_86:
        /*00a0*/ 	.byte	0x03, 0x19
        /*00a2*/ 	.short	0x002c


	//----- nvinfo : EIATTR_PARAM_CBANK
	.align		4
        /*00a4*/ 	.byte	0x04, 0x0a
        /*00a6*/ 	.short	(.L_88 - .L_87)
	.align		4
.L_87:
        /*00a8*/ 	.word	index@(.nv.constant0._Z21calcular_delta_ocultaPKfS0_S0_Pfiii)
        /*00ac*/ 	.short	0x0380
        /*00ae*/ 	.short	0x002c


	//----- nvinfo : EIATTR_SW_WAR
	.align		4
.L_88:
        /*00b0*/ 	.byte	0x04, 0x36
        /*00b2*/ 	.short	(.L_90 - .L_89)
.L_89:
        /*00b4*/ 	.word	0x00000008
.L_90:


//--------------------- .nv.info._Z21calcular_delta_salidaPKfS0_Pfi --------------------------
	.section	.nv.info._Z21calcular_delta_salidaPKfS0_Pfi,"",@"SHT_CUDA_INFO"
	.sectionflags	@""
	.align	4


	//----- nvinfo : EIATTR_CUDA_API_VERSION
	.align		4
        /*0000*/ 	.byte	0x04, 0x37
        /*0002*/ 	.short	(.L_92 - .L_91)
.L_91:
        /*0004*/ 	.word	0x00000082


	//----- nvinfo : EIATTR_KPARAM_INFO
	.align		4
.L_92:
        /*0008*/ 	.byte	0x04, 0x17
        /*000a*/ 	.short	(.L_94 - .L_93)
.L_93:
        /*000c*/ 	.word	0x00000000
        /*0010*/ 	.short	0x0003
        /*0012*/ 	.short	0x0018
        /*0014*/ 	.byte	0x00, 0xf0, 0x11, 0x00


	//----- nvinfo : EIATTR_KPARAM_INFO
	.align		4
.L_94:
        /*0018*/ 	.byte	0x04, 0x17
        /*001a*/ 	.short	(.L_96 - .L_95)
.L_95:
        /*001c*/ 	.word	0x00000000
        /*0020*/ 	.short	0x0002
        /*0022*/ 	.short	0x0010
        /*0024*/ 	.byte	0x00, 0xf5, 0x21, 0x00


	//----- nvinfo : EIATTR_KPARAM_INFO
	.align		4
.L_96:
        /*0028*/ 	.byte	0x04, 0x17
        /*002a*/ 	.short	(.L_98 - .L_97)
.L_97:
        /*002c*/ 	.word	0x00000000
        /*0030*/ 	.short	0x0001
        /*0032*/ 	.short	0x0008
        /*0034*/ 	.byte	0x00, 0xf5, 0x21, 0x00


	//----- nvinfo : EIATTR_KPARAM_INFO
	.align		4
.L_98:
        /*0038*/ 	.byte	0x04, 0x17
        /*003a*/ 	.short	(.L_100 - .L_99)
.L_99:
        /*003c*/ 	.word	0x00000000
        /*0040*/ 	.short	0x0000
        /*0042*/ 	.short	0x0000
        /*0044*/ 	.byte	0x00, 0xf5, 0x21, 0x00


	//----- nvinfo : EIATTR_SPARSE_MMA_MASK
	.align		4
.L_100:
        /*0048*/ 	.byte	0x03, 0x50
        /*004a*/ 	.short	0x0000


	//----- nvinfo : EIATTR_MAXREG_COUNT
	.align		4
        /*004c*/ 	.byte	0x03, 0x1b
        /*004e*/ 	.short	0x00ff


	//----- nvinfo : EIATTR_MERCURY_ISA_VERSION
	.align		4
        /*0050*/ 	.byte	0x03, 0x5f
        /*0052*/ 	.short	0x0101


	//----- nvinfo : EIATTR_VRC_CTA_INIT_COUNT
	.align		4
        /*0054*/ 	.byte	0x02, 0x4a
	.zero		1
	.zero		1


	//----- nvinfo : EIATTR_EXIT_INSTR_OFFSETS
	.align		4
        /*0058*/ 	.byte	0x04, 0x1c
        /*005a*/ 	.short	(.L_102 - .L_101)


	//   ....[0]....
.L_101:
        /*005c*/ 	.word	0x00000070


	//   ....[1]....
        /*0060*/ 	.word	0x00000130


	//----- nvinfo : EIATTR_CBANK_PARAM_SIZE
	.align		4
.L_102:
        /*0064*/ 	.byte	0x03, 0x19
        /*0066*/ 	.short	0x001c


	//----- nvinfo : EIATTR_PARAM_CBANK
	.align		4
        /*0068*/ 	.byte	0x04, 0x0a
        /*006a*/ 	.short	(.L_104 - .L_103)
	.align		4
.L_103:
        /*006c*/ 	.word	index@(.nv.constant0._Z21calcular_delta_salidaPKfS0_Pfi)
        /*0070*/ 	.short	0x0380
        /*0072*/ 	.short	0x001c


	//----- nvinfo : EIATTR_SW_WAR
	.align		4
.L_104:
        /*0074*/ 	.byte	0x04, 0x36
        /*0076*/ 	.short	(.L_106 - .L_105)
.L_105:
        /*0078*/ 	.word	0x00000008
.L_106:


//--------------------- .nv.info._Z21calcular_error_kernelPKfS0_Pfi --------------------------
	.section	.nv.info._Z21calcular_error_kernelPKfS0_Pfi,"",@"SHT_CUDA_INFO"
	.sectionflags	@""
	.align	4


	//----- nvinfo : EIATTR_CUDA_API_VERSION
	.align		4
        /*0000*/ 	.byte	0x04, 0x37
        /*0002*/ 	.short	(.L_108 - .L_107)
.L_107:
        /*0004*/ 	.word	0x00000082


	//----- nvinfo : EIATTR_KPARAM_INFO
	.align		4
.L_108:
        /*0008*/ 	.byte	0x04, 0x17
        /*000a*/ 	.short	(.L_110 - .L_109)
.L_109:
        /*000c*/ 	.word	0x00000000
        /*0010*/ 	.short	0x0003
        /*0012*/ 	.short	0x0018
        /*0014*/ 	.byte	0x00, 0xf0, 0x11, 0x00


	//----- nvinfo : EIATTR_KPARAM_INFO
	.align		4
.L_110:
        /*0018*/ 	.byte	0x04, 0x17
        /*001a*/ 	.short	(.L_112 - .L_111)
.L_111:
        /*001c*/ 	.word	0x00000000
        /*0020*/ 	.short	0x0002
        /*0022*/ 	.short	0x0010
        /*0024*/ 	.byte	0x00, 0xf5, 0x21, 0x00


	//----- nvinfo : EIATTR_KPARAM_INFO
	.align		4
.L_112:
        /*0028*/ 	.byte	0x04, 0x17
        /*002a*/ 	.short	(.L_114 - .L_113)
.L_113:
        /*002c*/ 	.word	0x00000000
        /*0030*/ 	.short	0x0001
        /*0032*/ 	.short	0x0008
        /*0034*/ 	.byte	0x00, 0xf5, 0x21, 0x00


	//----- nvinfo : EIATTR_KPARAM_INFO
	.align		4
.L_114:
        /*0038*/ 	.byte	0x04, 0x17
        /*003a*/ 	.short	(.L_116 - .L_115)
.L_115:
        /*003c*/ 	.word	0x00000000
        /*0040*/ 	.short	0x0000
        /*0042*/ 	.short	0x0000
        /*0044*/ 	.byte	0x00, 0xf5, 0x21, 0x00


	//----- nvinfo : EIATTR_SPARSE_MMA_MASK
	.align		4
.L_116:
        /*0048*/ 	.byte	0x03, 0x50
        /*004a*/ 	.short	0x0000


	//----- nvinfo : EIATTR_MAXREG_COUNT
	.align		4
        /*004c*/ 	.byte	0x03, 0x1b
        /*004e*/ 	.short	0x00ff


	//----- nvinfo : EIATTR_MERCURY_ISA_VERSION
	.align		4
        /*0050*/ 	.byte	0x03, 0x5f
        /*0052*/ 	.short	0x0101


	//----- nvinfo : EIATTR_VRC_CTA_INIT_COUNT
	.align		4
        /*0054*/ 	.byte	0x02, 0x4a
	.zero		1
	.zero		1


	//----- nvinfo : EIATTR_EXIT_INSTR_OFFSETS
	.align		4
        /*0058*/ 	.byte	0x04, 0x1c
        /*005a*/ 	.short	(.L_118 - .L_117)


	//   ....[0]....
.L_117:
        /*005c*/ 	.word	0x00000070


	//   ....[1]....
        /*0060*/ 	.word	0x00000140


	//----- nvinfo : EIATTR_CBANK_PARAM_SIZE
	.align		4
.L_118:
        /*0064*/ 	.byte	0x03, 0x19
        /*0066*/ 	.short	0x001c


	//----- nvinfo : EIATTR_PARAM_CBANK
	.align		4
        /*0068*/ 	.byte	0x04, 0x0a
        /*006a*/ 	.short	(.L_120 - .L_119)
	.align		4
.L_119:
        /*006c*/ 	.word	index@(.nv.constant0._Z21calcular_error_kernelPKfS0_Pfi)
        /*0070*/ 	.short	0x0380
        /*0072*/ 	.short	0x001c


	//----- nvinfo : EIATTR_SW_WAR
	.align		4
.L_120:
        /*0074*/ 	.byte	0x04, 0x36
        /*0076*/ 	.short	(.L_122 - .L_121)
.L_121:
        /*0078*/ 	.word	0x00000008
.L_122:


//--------------------- .nv.info._Z20forward_layer_kernelPKfS0_S0_Pfiiib --------------------------
	.section	.nv.info._Z20forward_layer_kernelPKfS0_S0_Pfiiib,"",@"SHT_CUDA_INFO"
	.sectionflags	@""
	.align	4


	//----- nvinfo : EIATTR_CUDA_API_VERSION
	.align		4
        /*0000*/ 	.byte	0x04, 0x37
        /*0002*/ 	.short	(.L_124 - .L_123)
.L_123:
        /*0004*/ 	.word	0x00000082


	//----- nvinfo : EIATTR_KPARAM_INFO
	.align		4
.L_124:
        /*0008*/ 	.byte	0x04, 0x17
        /*000a*/ 	.short	(.L_126 - .L_125)
.L_125:
        /*000c*/ 	.word	0x00000000
        /*0010*/ 	.short	0x0007
        /*0012*/ 	.short	0x002c
        /*0014*/ 	.byte	0x00, 0xf0, 0x05, 0x00


	//----- nvinfo : EIATTR_KPARAM_INFO
	.align		4
.L_126:
        /*0018*/ 	.byte	0x04, 0x17
        /*001a*/ 	.short	(.L_128 - .L_127)
.L_127:
        /*001c*/ 	.word	0x00000000
        /*0020*/ 	.short	0x0006
        /*0022*/ 	.short	0x0028
        /*0024*/ 	.byte	0x00, 0xf0, 0x11, 0x00


	//----- nvinfo : EIATTR_KPARAM_INFO
	.align		4
.L_128:
        /*0028*/ 	.byte	0x04, 0x17
        /*002a*/ 	.short	(.L_130 - .L_129)
.L_129:
        /*002c*/ 	.word	0x00000000
        /*0030*/ 	.short	0x0005
        /*0032*/ 	.short	0x0024
        /*0034*/ 	.byte	0x00, 0xf0, 0x11, 0x00


	//----- nvinfo : EIATTR_KPARAM_INFO
	.align		4
.L_130:
        /*0038*/ 	.byte	0x04, 0x17
        /*003a*/ 	.short	(.L_132 - .L_131)
.L_131:
        /*003c*/ 	.word	0x00000000
        /*0040*/ 	.short	0x0004
        /*0042*/ 	.short	0x0020
        /*0044*/ 	.byte	0x00, 0xf0, 0x11, 0x00


	//----- nvinfo : EIATTR_KPARAM_INFO
	.align		4
.L_132:
        /*0048*/ 	.byte	0x04, 0x17
        /*004a*/ 	.short	(.L_134 - .L_133)
.L_133:
        /*004c*/ 	.word	0x00000000
        /*0050*/ 	.short	0x0003
        /*0052*/ 	.short	0x0018
        /*0054*/ 	.byte	0x00, 0xf5, 0x21, 0x00


	//----- nvinfo : EIATTR_KPARAM_INFO
	.align		4
.L_134:
        /*0058*/ 	.byte	0x04, 0x17
        /*005a*/ 	.short	(.L_136 - .L_135)
.L_135:
        /*005c*/ 	.word	0x00000000
        /*0060*/ 	.short	0x0002
        /*0062*/ 	.short	0x0010
        /*0064*/ 	.byte	0x00, 0xf5, 0x21, 0x00


	//----- nvinfo : EIATTR_KPARAM_INFO
	.align		4
.L_136:
        /*0068*/ 	.byte	0x04, 0x17
        /*006a*/ 	.short	(.L_138 - .L_137)
.L_137:
        /*006c*/ 	.word	0x00000000
        /*0070*/ 	.short	0x0001
        /*0072*/ 	.short	0x0008
        /*0074*/ 	.byte	0x00, 0xf5, 0x21, 0x00


	//----- nvinfo : EIATTR_KPARAM_INFO
	.align		4
.L_138:
        /*0078*/ 	.byte	0x04, 0x17
        /*007a*/ 	.short	(.L_140 - .L_139)
.L_139:
        /*007c*/ 	.word	0x00000000
        /*0080*/ 	.short	0x0000
        /*0082*/ 	.short	0x0000
        /*0084*/ 	.byte	0x00, 0xf5, 0x21, 0x00


	//----- nvinfo : EIATTR_SPARSE_MMA_MASK
	.align		4
.L_140:
        /*0088*/ 	.byte	0x03, 0x50
        /*008a*/ 	.short	0x0000


	//----- nvinfo : EIATTR_MAXREG_COUNT
	.align		4
        /*008c*/ 	.byte	0x03, 0x1b
        /*008e*/ 	.short	0x00ff


	//----- nvinfo : EIATTR_MERCURY_ISA_VERSION
	.align		4
        /*0090*/ 	.byte	0x03, 0x5f
        /*0092*/ 	.short	0x0101


	//----- nvinfo : EIATTR_VRC_CTA_INIT_COUNT
	.align		4
        /*0094*/ 	.byte	0x02, 0x4a
	.zero		1
	.zero		1


	//----- nvinfo : EIATTR_EXIT_INSTR_OFFSETS
	.align		4
        /*0098*/ 	.byte	0x04, 0x1c
        /*009a*/ 	.short	(.L_142 - .L_141)


	//   ....[0]....
.L_141:
        /*009c*/ 	.word	0x000000d0


	//   ....[1]....
        /*00a0*/ 	.word	0x00000c50


	//----- nvinfo : EIATTR_CBANK_PARAM_SIZE
	.align		4
.L_142:
        /*00a4*/ 	.byte	0x03, 0x19
        /*00a6*/ 	.short	0x002d


	//----- nvinfo : EIATTR_PARAM_CBANK
	.align		4
        /*00a8*/ 	.byte	0x04, 0x0a
        /*00aa*/ 	.short	(.L_144 - .L_143)
	.align		4
.L_143:
        /*00ac*/ 	.word	index@(.nv.constant0._Z20forward_layer_kernelPKfS0_S0_Pfiiib)
        /*00b0*/ 	.short	0x0380
        /*00b2*/ 	.short	0x002d


	//----- nvinfo : EIATTR_SW_WAR
	.align		4
.L_144:
        /*00b4*/ 	.byte	0x04, 0x36
        /*00b6*/ 	.short	(.L_146 - .L_145)
.L_145:
        /*00b8*/ 	.word	0x00000008
.L_146:


//--------------------- .nv.callgraph             --------------------------
	.section	.nv.callgraph,"",@"SHT_CUDA_CALLGRAPH"
	.align	4
	.sectionentsize	8
	.align		4
        /*0000*/ 	.word	0x00000000
	.align		4
        /*0004*/ 	.word	0xffffffff
	.align		4
        /*0008*/ 	.word	0x00000000
	.align		4
        /*000c*/ 	.word	0xfffffffe
	.align		4
        /*0010*/ 	.word	0x00000000
	.align		4
        /*0014*/ 	.word	0xfffffffd
	.align		4
        /*0018*/ 	.word	0x00000000
	.align		4
        /*001c*/ 	.word	0xfffffffc


//--------------------- .nv.constant4             --------------------------
	.section	.nv.constant4,"a",@progbits
	.align	8
	.align		8
.nv.constant4:
        /*0000*/ 	.dword	precalc_xorwow_matrix
	.align		8
        /*0008*/ 	.dword	precalc_xorwow_offset_matrix
	.align		8
        /*0010*/ 	.dword	mrg32k3aM1
	.align		8
        /*0018*/ 	.dword	mrg32k3aM2
	.align		8
        /*0020*/ 	.dword	mrg32k3aM1SubSeq
	.align		8
        /*0028*/ 	.dword	mrg32k3aM2SubSeq
	.align		8
        /*0030*/ 	.dword	mrg32k3aM1Seq
	.align		8
        /*0038*/ 	.dword	mrg32k3aM2Seq


//--------------------- .nv.constant3             --------------------------
	.section	.nv.constant3,"a",@progbits
	.align	8
.nv.constant3:
	.type		__cr_lgamma_table,@object
	.size		__cr_lgamma_table,(.L_8 - __cr_lgamma_table)
__cr_lgamma_table:
        /*0000*/ 	.byte	0x00, 0x00, 0x00, 0x00, 0x00, 0x00, 0x00, 0x00, 0x00, 0x00, 0x00, 0x00, 0x00, 0x00, 0x00, 0x00
        /*0010*/ 	.byte	0xef, 0x39, 0xfa, 0xfe, 0x42, 0x2e, 0xe6, 0x3f, 0x02, 0x20, 0x2a, 0xfa, 0x0b, 0xab, 0xfc, 0x3f
        /*0020*/ 	.byte	0xf9, 0x2c, 0x92, 0x7c, 0xa7, 0x6c, 0x09, 0x40, 0xc9, 0x79, 0x44, 0x3c, 0x64, 0x26, 0x13, 0x40
        /*0030*/ 	.byte	0xca, 0x01, 0xcf, 0x3a, 0x27, 0x51, 0x1a, 0x40, 0x30, 0xcc, 0x2d, 0xf3, 0xe1, 0x0c, 0x21, 0x40
        /*0040*/ 	.byte	0x0d, 0xb7, 0xfc, 0x82, 0x8e, 0x35, 0x25, 0x40
.L_8:


//--------------------- .text._Z21actualizar_pesos_biasPfS_PKfS1_fiii --------------------------
	.section	.text._Z21actualizar_pesos_biasPfS_PKfS1_fiii,"ax",@progbits
	.align	128
        .global         _Z21actualizar_pesos_biasPfS_PKfS1_fiii
        .type           _Z21actualizar_pesos_biasPfS_PKfS1_fiii,@function
        .size           _Z21actualizar_pesos_biasPfS_PKfS1_fiii,(.L_x_44 - _Z21actualizar_pesos_biasPfS_PKfS1_fiii)
        .other          _Z21actualizar_pesos_biasPfS_PKfS1_fiii,@"STO_CUDA_ENTRY STV_DEFAULT"
_Z21actualizar_pesos_biasPfS_PKfS1_fiii:
.text._Z21actualizar_pesos_biasPfS_PKfS1_fiii:
[----:B------:R-:W-:Y:S01]  /*0000*/  LDC R1, c[0x0][0x37c] ;  /* 0x0000df00ff017b82 */ /* 0x000fe20000000800 */
[----:B------:R-:W0:Y:S07]  /*0010*/  S2R R6, SR_TID.Y ;  /* 0x0000000000067919 */ /* 0x000e2e0000002200 */
[----:B------:R-:W1:Y:S01]  /*0020*/  LDC R5, c[0x0][0x360] ;  /* 0x0000d800ff057b82 */ /* 0x000e620000000800 */
[----:B------:R-:W2:Y:S01]  /*0030*/  LDCU.64 UR8, c[0x0][0x358] ;  /* 0x00006b00ff0877ac */ /* 0x000ea20008000a00 */
[----:B------:R-:W-:Y:S01]  /*0040*/  BSSY.RECONVERGENT B0, `(.L_x_0) ;  /* 0x000009b000007945 */ /* 0x000fe20003800200 */
[----:B------:R-:W1:Y:S05]  /*0050*/  S2R R4, SR_TID.X ;  /* 0x0000000000047919 */ /* 0x000e6a0000002100 */
[----:B------:R-:W0:Y:S08]  /*0060*/  S2UR UR5, SR_CTAID.Y ;  /* 0x00000000000579c3 */ /* 0x000e300000002600 */
[----:B------:R-:W0:Y:S08]  /*0070*/  LDC R3, c[0x0][0x364] ;  /* 0x0000d900ff037b82 */ /* 0x000e300000000800 */
[----:B------:R-:W1:Y:S08]  /*0080*/  S2UR UR4, SR_CTAID.X ;  /* 0x00000000000479c3 */ /* 0x000e700000002500 */
[----:B------:R-:W3:Y:S08]  /*0090*/  LDC R0, c[0x0][0x3a4] ;  /* 0x0000e900ff007b82 */ /* 0x000ef00000000800 */
[----:B------:R-:W4:Y:S01]  /*00a0*/  LDC R2, c[0x0][0x3a8] ;  /* 0x0000ea00ff027b82 */ /* 0x000f220000000800 */
[----:B0-----:R-:W-:-:S02]  /*00b0*/  IMAD R3, R3, UR5, R6 ;  /* 0x0000000503037c24 */ /* 0x001fc4000f8e0206 */
[----:B-1----:R-:W-:-:S03]  /*00c0*/  IMAD R5, R5, UR4, R4 ;  /* 0x0000000405057c24 */ /* 0x002fc6000f8e0204 */
[----:B---3--:R-:W-:-:S04]  /*00d0*/  ISETP.GE.AND P0, PT, R3, R0, PT ;  /* 0x000000000300720c */ /* 0x008fc80003f06270 */
[----:B----4-:R-:W-:-:S13]  /*00e0*/  ISETP.GE.OR P0, PT, R5, R2, P0 ;  /* 0x000000020500720c */ /* 0x010fda0000706670 */
[----:B--2---:R-:W-:Y:S05]  /*00f0*/  @P0 BRA `(.L_x_1) ;  /* 0x00000008003c0947 */ /* 0x004fea0003800000 */
[----:B------:R-:W0:Y:S01]  /*0100*/  LDC R4, c[0x0][0x3ac] ;  /* 0x0000eb00ff047b82 */ /* 0x000e220000000800 */
[----:B------:R-:W-:Y:S01]  /*0110*/  HFMA2 R29, -RZ, RZ, 0, 0 ;  /* 0x00000000ff1d7431 */ /* 0x000fe200000001ff */
[----:B0-----:R-:W-:-:S13]  /*0120*/  ISETP.GE.AND P0, PT, R4, 0x1, PT ;  /* 0x000000010400780c */ /* 0x001fda0003f06270 */
[----:B------:R-:W-:Y:S05]  /*0130*/  @!P0 BRA `(.L_x_2) ;  /* 0x0000000400d08947 */ /* 0x000fea0003800000 */
[C---:B------:R-:W-:Y:S02]  /*0140*/  ISETP.GE.U32.AND P0, PT, R4.reuse, 0x8, PT ;  /* 0x000000080400780c */ /* 0x040fe40003f06070 */
[----:B------:R-:W-:Y:S02]  /*0150*/  LOP3.LUT R6, R4, 0x7, RZ, 0xc0, !PT ;  /* 0x0000000704067812 */ /* 0x000fe400078ec0ff */
[----:B------:R-:W-:Y:S02]  /*0160*/  MOV R29, RZ ;  /* 0x000000ff001d7202 */ /* 0x000fe40000000f00 */
[----:B------:R-:W-:Y:S02]  /*0170*/  ISETP.NE.AND P1, PT, R6, RZ, PT ;  /* 0x000000ff0600720c */ /* 0x000fe40003f25270 */
[----:B------:R-:W-:-:S05]  /*0180*/  MOV R8, RZ ;  /* 0x000000ff00087202 */ /* 0x000fca0000000f00 */
[----:B------:R-:W-:Y:S06]  /*0190*/  @!P0 BRA `(.L_x_3) ;  /* 0x0000000000d08947 */ /* 0x000fec0003800000 */
[----:B------:R-:W-:Y:S02]  /*01a0*/  LOP3.LUT R8, R4, 0x7ffffff8, RZ, 0xc0, !PT ;  /* 0x7ffffff804087812 */ /* 0x000fe400078ec0ff */
[----:B------:R-:W-:Y:S02]  /*01b0*/  MOV R29, RZ ;  /* 0x000000ff001d7202 */ /* 0x000fe40000000f00 */
[----:B------:R-:W-:Y:S02]  /*01c0*/  MOV R9, R5 ;  /* 0x0000000500097202 */ /* 0x000fe40000000f00 */
[----:B------:R-:W-:Y:S02]  /*01d0*/  MOV R7, R3 ;  /* 0x0000000300077202 */ /* 0x000fe40000000f00 */
[----:B------:R-:W-:-:S07]  /*01e0*/  IADD3 R10, PT, PT, -R8, RZ, RZ ;  /* 0x000000ff080a7210 */ /* 0x000fce0007ffe1ff */
.L_x_4:
[----:B------:R-:W0:Y:S08]  /*01f0*/  LDC.64 R14, c[0x0][0x398] ;  /* 0x0000e600ff0e7b82 */ /* 0x000e300000000a00 */
[----:B------:R-:W1:Y:S01]  /*0200*/  LDC.64 R26, c[0x0][0x390] ;  /* 0x0000e400ff1a7b82 */ /* 0x000e620000000a00 */
[----:B0-----:R-:W-:-:S05]  /*0210*/  IMAD.WIDE R14, R9, 0x4, R14 ;  /* 0x00000004090e7825 */ /* 0x001fca00078e020e */
[----:B------:R0:W2:Y:S01]  /*0220*/  LDG.E R22, desc[UR8][R14.64] ;  /* 0x000000080e167981 */ /* 0x0000a2000c1e1900 */
[----:B-1----:R-:W-:-:S05]  /*0230*/  IMAD.WIDE R26, R7, 0x4, R26 ;  /* 0x00000004071a7825 */ /* 0x002fca00078e021a */
[----:B------:R-:W2:Y:S01]  /*0240*/  LDG.E R11, desc[UR8][R26.64] ;  /* 0x000000081a0b7981 */ /* 0x000ea2000c1e1900 */
[----:B0-----:R-:W-:-:S04]  /*0250*/  IMAD.WIDE R14, R2, 0x4, R14 ;  /* 0x00000004020e7825 */ /* 0x001fc800078e020e */
[----:B------:R-:W-:Y:S01]  /*0260*/  IMAD.WIDE R20, R0, 0x4, R26 ;  /* 0x0000000400147825 */ /* 0x000fe200078e021a */
[----:B------:R-:W3:Y:S03]  /*0270*/  LDG.E R28, desc[UR8][R14.64] ;  /* 0x000000080e1c7981 */ /* 0x000ee6000c1e1900 */
[----:B------:R-:W-:Y:S01]  /*0280*/  IMAD.WIDE R24, R2, 0x4, R14 ;  /* 0x0000000402187825 */ /* 0x000fe200078e020e */
[----:B------:R-:W3:Y:S03]  /*0290*/  LDG.E R27, desc[UR8][R20.64] ;  /* 0x00000008141b7981 */ /* 0x000ee6000c1e1900 */
[----:B------:R-:W-:-:S04]  /*02a0*/  IMAD.WIDE R12, R0, 0x4, R20 ;  /* 0x00000004000c7825 */ /* 0x000fc800078e0214 */
[C---:B------:R-:W-:Y:S01]  /*02b0*/  IMAD.WIDE R16, R2.reuse, 0x4, R24 ;  /* 0x0000000402107825 */ /* 0x040fe200078e0218 */
[----:B------:R-:W4:Y:S04]  /*02c0*/  LDG.E R26, desc[UR8][R12.64] ;  /* 0x000000080c1a7981 */ /* 0x000f28000c1e1900 */
[----:B------:R0:W5:Y:S01]  /*02d0*/  LDG.E R23, desc[UR8][R16.64] ;  /* 0x0000000810177981 */ /* 0x000162000c1e1900 */
[----:B------:R-:W-:-:S03]  /*02e0*/  IMAD.WIDE R18, R2, 0x4, R16 ;  /* 0x0000000402127825 */ /* 0x000fc600078e0210 */
[----:B------:R-:W4:Y:S01]  /*02f0*/  LDG.E R25, desc[UR8][R24.64] ;  /* 0x0000000818197981 */ /* 0x000f22000c1e1900 */
[----:B0-----:R-:W-:-:S03]  /*0300*/  IMAD.WIDE R16, R0, 0x4, R12 ;  /* 0x0000000400107825 */ /* 0x001fc600078e020c */
[----:B------:R0:W5:Y:S01]  /*0310*/  LDG.E R21, desc[UR8][R18.64] ;  /* 0x0000000812157981 */ /* 0x000162000c1e1900 */
[----:B------:R-:W-:-:S03]  /*0320*/  IMAD.WIDE R14, R2, 0x4, R18 ;  /* 0x00000004020e7825 */ /* 0x000fc600078e0212 */
[----:B------:R1:W5:Y:S04]  /*0330*/  LDG.E R24, desc[UR8][R16.64] ;  /* 0x0000000810187981 */ /* 0x000368000c1e1900 */
[----:B------:R1:W5:Y:S01]  /*0340*/  LDG.E R13, desc[UR8][R14.64] ;  /* 0x000000080e0d7981 */ /* 0x000362000c1e1900 */
[----:B0-----:R-:W-:-:S04]  /*0350*/  IMAD.WIDE R18, R0, 0x4, R16 ;  /* 0x0000000400127825 */ /* 0x001fc800078e0210 */
[----:B-1----:R-:W-:-:S04]  /*0360*/  IMAD.WIDE R16, R0, 0x4, R18 ;  /* 0x0000000400107825 */ /* 0x002fc800078e0212 */
[C---:B------:R-:W-:Y:S01]  /*0370*/  IMAD.WIDE R14, R2.reuse, 0x4, R14 ;  /* 0x00000004020e7825 */ /* 0x040fe200078e020e */
[----:B------:R-:W5:Y:S04]  /*0380*/  LDG.E R20, desc[UR8][R16.64] ;  /* 0x0000000810147981 */ /* 0x000f68000c1e1900 */
[----:B------:R0:W5:Y:S02]  /*0390*/  LDG.E R12, desc[UR8][R14.64] ;  /* 0x000000080e0c7981 */ /* 0x000164000c1e1900 */
[----:B0-----:R-:W-:-:S04]  /*03a0*/  IMAD.WIDE R14, R2, 0x4, R14 ;  /* 0x00000004020e7825 */ /* 0x001fc800078e020e */
[----:B--2---:R-:W-:Y:S02]  /*03b0*/  FFMA R11, R22, R11, R29 ;  /* 0x0000000b160b7223 */ /* 0x004fe4000000001d */
[----:B------:R0:W2:Y:S04]  /*03c0*/  LDG.E R22, desc[UR8][R18.64] ;  /* 0x0000000812167981 */ /* 0x0000a8000c1e1900 */
[----:B------:R-:W2:Y:S01]  /*03d0*/  LDG.E R29, desc[UR8][R14.64] ;  /* 0x000000080e1d7981 */ /* 0x000ea2000c1e1900 */
[----:B0-----:R-:W-:-:S05]  /*03e0*/  IMAD.WIDE R18, R0, 0x4, R16 ;  /* 0x0000000400127825 */ /* 0x001fca00078e0210 */
[----:B------:R0:W2:Y:S02]  /*03f0*/  LDG.E R17, desc[UR8][R18.64] ;  /* 0x0000000812117981 */ /* 0x0000a4000c1e1900 */
[----:B0-----:R-:W-:-:S06]  /*0400*/  IMAD.WIDE R18, R0, 0x4, R18 ;  /* 0x0000000400127825 */ /* 0x001fcc00078e0212 */
[----:B------:R-:W2:Y:S01]  /*0410*/  LDG.E R18, desc[UR8][R18.64] ;  /* 0x0000000812127981 */ /* 0x000ea2000c1e1900 */
[----:B---3--:R-:W-:Y:S01]  /*0420*/  FFMA R28, R28, R27, R11 ;  /* 0x0000001b1c1c7223 */ /* 0x008fe2000000000b */
[----:B------:R-:W-:-:S03]  /*0430*/  IADD3 R10, PT, PT, R10, 0x8, RZ ;  /* 0x000000080a0a7810 */ /* 0x000fc60007ffe0ff */
[----:B----4-:R-:W-:Y:S01]  /*0440*/  FFMA R26, R25, R26, R28 ;  /* 0x0000001a191a7223 */ /* 0x010fe2000000001c */
[----:B------:R-:W-:-:S03]  /*0450*/  ISETP.NE.AND P0, PT, R10, RZ, PT ;  /* 0x000000ff0a00720c */ /* 0x000fc60003f05270 */
[----:B-----5:R-:W-:Y:S01]  /*0460*/  FFMA R24, R23, R24, R26 ;  /* 0x0000001817187223 */ /* 0x020fe2000000001a */
[----:B------:R-:W-:Y:S02]  /*0470*/  LEA R9, R2, R9, 0x3 ;  /* 0x0000000902097211 */ /* 0x000fe400078e18ff */
[----:B------:R-:W-:Y:S01]  /*0480*/  LEA R7, R0, R7, 0x3 ;  /* 0x0000000700077211 */ /* 0x000fe200078e18ff */
[----:B--2---:R-:W-:-:S04]  /*0490*/  FFMA R22, R21, R22, R24 ;  /* 0x0000001615167223 */ /* 0x004fc80000000018 */
[----:B------:R-:W-:-:S04]  /*04a0*/  FFMA R13, R13, R20, R22 ;  /* 0x000000140d0d7223 */ /* 0x000fc80000000016 */
[----:B------:R-:W-:-:S04]  /*04b0*/  FFMA R12, R12, R17, R13 ;  /* 0x000000110c0c7223 */ /* 0x000fc8000000000d */
[----:B------:R-:W-:Y:S01]  /*04c0*/  FFMA R29, R29, R18, R12 ;  /* 0x000000121d1d7223 */ /* 0x000fe2000000000c */
[----:B------:R-:W-:Y:S06]  /*04d0*/  @P0 BRA `(.L_x_4) ;  /* 0xfffffffc00440947 */ /* 0x000fec000383ffff */
.L_x_3:
[----:B------:R-:W-:Y:S05]  /*04e0*/  @!P1 BRA `(.L_x_2) ;  /* 0x0000000000e49947 */ /* 0x000fea0003800000 */
[----:B------:R-:W-:Y:S02]  /*04f0*/  ISETP.GE.U32.AND P0, PT, R6, 0x4, PT ;  /* 0x000000040600780c */ /* 0x000fe40003f06070 */
[----:B------:R-:W-:-:S04]  /*0500*/  LOP3.LUT R9, R4, 0x3, RZ, 0xc0, !PT ;  /* 0x0000000304097812 */ /* 0x000fc800078ec0ff */
[----:B------:R-:W-:-:S07]  /*0510*/  ISETP.NE.AND P1, PT, R9, RZ, PT ;  /* 0x000000ff0900720c */ /* 0x000fce0003f25270 */
[----:B------:R-:W-:Y:S06]  /*0520*/  @!P0 BRA `(.L_x_5) ;  /* 0x0000000000648947 */ /* 0x000fec0003800000 */
[----:B------:R-:W0:Y:S01]  /*0530*/  LDC.64 R20, c[0x0][0x398] ;  /* 0x0000e600ff147b82 */ /* 0x000e220000000a00 */
[C---:B------:R-:W-:Y:S02]  /*0540*/  IMAD R7, R8.reuse, R2, R5 ;  /* 0x0000000208077224 */ /* 0x040fe400078e0205 */
[----:B------:R-:W-:-:S05]  /*0550*/  IMAD R11, R8, R0, R3 ;  /* 0x00000000080b7224 */ /* 0x000fca00078e0203 */
[----:B------:R-:W1:Y:S01]  /*0560*/  LDC.64 R22, c[0x0][0x390] ;  /* 0x0000e400ff167b82 */ /* 0x000e620000000a00 */
[----:B0-----:R-:W-:-:S04]  /*0570*/  IMAD.WIDE R20, R7, 0x4, R20 ;  /* 0x0000000407147825 */ /* 0x001fc800078e0214 */
[----:B-1----:R-:W-:-:S04]  /*0580*/  IMAD.WIDE R22, R11, 0x4, R22 ;  /* 0x000000040b167825 */ /* 0x002fc800078e0216 */
[----:B------:R-:W-:Y:S02]  /*0590*/  IMAD.WIDE R10, R2, 0x4, R20 ;  /* 0x00000004020a7825 */ /* 0x000fe400078e0214 */
[----:B------:R-:W2:Y:S02]  /*05a0*/  LDG.E R20, desc[UR8][R20.64] ;  /* 0x0000000814147981 */ /* 0x000ea4000c1e1900 */
[----:B------:R-:W-:Y:S02]  /*05b0*/  IMAD.WIDE R12, R0, 0x4, R22 ;  /* 0x00000004000c7825 */ /* 0x000fe400078e0216 */
[----:B------:R-:W2:Y:S02]  /*05c0*/  LDG.E R22, desc[UR8][R22.64] ;  /* 0x0000000816167981 */ /* 0x000ea4000c1e1900 */
[----:B------:R-:W-:Y:S02]  /*05d0*/  IMAD.WIDE R14, R2, 0x4, R10 ;  /* 0x00000004020e7825 */ /* 0x000fe400078e020a */
[----:B------:R-:W3:Y:S02]  /*05e0*/  LDG.E R11, desc[UR8][R10.64] ;  /* 0x000000080a0b7981 */ /* 0x000ee4000c1e1900 */
[----:B------:R-:W-:-:S02]  /*05f0*/  IMAD.WIDE R6, R0, 0x4, R12 ;  /* 0x0000000400067825 */ /* 0x000fc400078e020c */
[----:B------:R-:W3:Y:S02]  /*0600*/  LDG.E R12, desc[UR8][R12.64] ;  /* 0x000000080c0c7981 */ /* 0x000ee4000c1e1900 */
[----:B------:R-:W-:Y:S02]  /*0610*/  IMAD.WIDE R16, R2, 0x4, R14 ;  /* 0x0000000402107825 */ /* 0x000fe400078e020e */
[----:B------:R-:W4:Y:S02]  /*0620*/  LDG.E R25, desc[UR8][R14.64] ;  /* 0x000000080e197981 */ /* 0x000f24000c1e1900 */
[----:B------:R-:W-:Y:S02]  /*0630*/  IMAD.WIDE R18, R0, 0x4, R6 ;  /* 0x0000000400127825 */ /* 0x000fe400078e0206 */
[----:B------:R-:W4:Y:S04]  /*0640*/  LDG.E R6, desc[UR8][R6.64] ;  /* 0x0000000806067981 */ /* 0x000f28000c1e1900 */
[----:B------:R-:W5:Y:S04]  /*0650*/  LDG.E R17, desc[UR8][R16.64] ;  /* 0x0000000810117981 */ /* 0x000f68000c1e1900 */
[----:B------:R-:W5:Y:S01]  /*0660*/  LDG.E R18, desc[UR8][R18.64] ;  /* 0x0000000812127981 */ /* 0x000f62000c1e1900 */
[----:B------:R-:W-:Y:S01]  /*0670*/  IADD3 R8, PT, PT, R8, 0x4, RZ ;  /* 0x0000000408087810 */ /* 0x000fe20007ffe0ff */
[----:B--2---:R-:W-:-:S04]  /*0680*/  FFMA R20, R20, R22, R29 ;  /* 0x0000001614147223 */ /* 0x004fc8000000001d */
[----:B---3--:R-:W-:-:S04]  /*0690*/  FFMA R20, R11, R12, R20 ;  /* 0x0000000c0b147223 */ /* 0x008fc80000000014 */
[----:B----4-:R-:W-:-:S04]  /*06a0*/  FFMA R20, R25, R6, R20 ;  /* 0x0000000619147223 */ /* 0x010fc80000000014 */
[----:B-----5:R-:W-:-:S07]  /*06b0*/  FFMA R29, R17, R18, R20 ;  /* 0x00000012111d7223 */ /* 0x020fce0000000014 */
.L_x_5:
[----:B------:R-:W-:Y:S05]  /*06c0*/  @!P1 BRA `(.L_x_2) ;  /* 0x00000000006c9947 */ /* 0x000fea0003800000 */
[----:B------:R-:W0:Y:S01]  /*06d0*/  LDC.64 R14, c[0x0][0x398] ;  /* 0x0000e600ff0e7b82 */ /* 0x000e220000000a00 */
[----:B------:R-:W-:Y:S02]  /*06e0*/  ISETP.NE.AND P0, PT, R9, 0x1, PT ;  /* 0x000000010900780c */ /* 0x000fe40003f05270 */
[----:B------:R-:W-:-:S04]  /*06f0*/  LOP3.LUT R9, R4, 0x1, RZ, 0xc0, !PT ;  /* 0x0000000104097812 */ /* 0x000fc800078ec0ff */
[----:B------:R-:W-:Y:S01]  /*0700*/  ISETP.NE.U32.AND P1, PT, R9, 0x1, PT ;  /* 0x000000010900780c */ /* 0x000fe20003f25070 */
[----:B------:R-:W1:Y:S06]  /*0710*/  LDC.64 R12, c[0x0][0x390] ;  /* 0x0000e400ff0c7b82 */ /* 0x000e6c0000000a00 */
[C---:B------:R-:W-:Y:S02]  /*0720*/  @P0 IMAD R19, R8.reuse, R2, R5 ;  /* 0x0000000208130224 */ /* 0x040fe400078e0205 */
[----:B------:R-:W2:Y:S01]  /*0730*/  LDC.64 R6, c[0x0][0x398] ;  /* 0x0000e600ff067b82 */ /* 0x000ea20000000a00 */
[C---:B------:R-:W-:Y:S01]  /*0740*/  @P0 IMAD R9, R8.reuse, R0, R3 ;  /* 0x0000000008090224 */ /* 0x040fe200078e0203 */
[----:B------:R-:W-:-:S06]  /*0750*/  @P0 IADD3 R8, PT, PT, R8, 0x2, RZ ;  /* 0x0000000208080810 */ /* 0x000fcc0007ffe0ff */
[----:B------:R-:W3:Y:S01]  /*0760*/  LDC.64 R10, c[0x0][0x390] ;  /* 0x0000e400ff0a7b82 */ /* 0x000ee20000000a00 */
[----:B0-----:R-:W-:-:S04]  /*0770*/  @P0 IMAD.WIDE R18, R19, 0x4, R14 ;  /* 0x0000000413120825 */ /* 0x001fc800078e020e */
[----:B-1----:R-:W-:Y:S01]  /*0780*/  @P0 IMAD.WIDE R12, R9, 0x4, R12 ;  /* 0x00000004090c0825 */ /* 0x002fe200078e020c */
[----:B------:R-:W4:Y:S03]  /*0790*/  @P0 LDG.E R16, desc[UR8][R18.64] ;  /* 0x0000000812100981 */ /* 0x000f26000c1e1900 */
[C---:B------:R-:W-:Y:S02]  /*07a0*/  @!P1 IMAD R17, R8.reuse, R2, R5 ;  /* 0x0000000208119224 */ /* 0x040fe400078e0205 */
[----:B------:R-:W-:Y:S02]  /*07b0*/  @!P1 IMAD R21, R8, R0, R3 ;  /* 0x0000000008159224 */ /* 0x000fe400078e0203 */
[----:B------:R-:W-:-:S04]  /*07c0*/  @P0 IMAD.WIDE R14, R2, 0x4, R18 ;  /* 0x00000004020e0825 */ /* 0x000fc800078e0212 */
[----:B------:R-:W-:Y:S02]  /*07d0*/  @P0 IMAD.WIDE R8, R0, 0x4, R12 ;  /* 0x0000000400080825 */ /* 0x000fe400078e020c */
[----:B------:R-:W4:Y:S02]  /*07e0*/  @P0 LDG.E R12, desc[UR8][R12.64] ;  /* 0x000000080c0c0981 */ /* 0x000f24000c1e1900 */
[----:B--2---:R-:W-:Y:S02]  /*07f0*/  @!P1 IMAD.WIDE R6, R17, 0x4, R6 ;  /* 0x0000000411069825 */ /* 0x004fe400078e0206 */
[----:B------:R-:W2:Y:S02]  /*0800*/  @P0 LDG.E R15, desc[UR8][R14.64] ;  /* 0x000000080e0f0981 */ /* 0x000ea4000c1e1900 */
[----:B---3--:R-:W-:Y:S02]  /*0810*/  @!P1 IMAD.WIDE R10, R21, 0x4, R10 ;  /* 0x00000004150a9825 */ /* 0x008fe400078e020a */
[----:B------:R-:W2:Y:S04]  /*0820*/  @P0 LDG.E R8, desc[UR8][R8.64] ;  /* 0x0000000808080981 */ /* 0x000ea8000c1e1900 */
[----:B------:R-:W3:Y:S04]  /*0830*/  @!P1 LDG.E R6, desc[UR8][R6.64] ;  /* 0x0000000806069981 */ /* 0x000ee8000c1e1900 */
[----:B------:R-:W3:Y:S01]  /*0840*/  @!P1 LDG.E R10, desc[UR8][R10.64] ;  /* 0x000000080a0a9981 */ /* 0x000ee2000c1e1900 */
[----:B----4-:R-:W-:-:S04]  /*0850*/  @P0 FFMA R16, R16, R12, R29 ;  /* 0x0000000c10100223 */ /* 0x010fc8000000001d */
[----:B--2---:R-:W-:-:S04]  /*0860*/  @P0 FFMA R29, R15, R8, R16 ;  /* 0x000000080f1d0223 */ /* 0x004fc80000000010 */
[----:B---3--:R-:W-:-:S07]  /*0870*/  @!P1 FFMA R29, R6, R10, R29 ;  /* 0x0000000a061d9223 */ /* 0x008fce000000001d */
.L_x_2:
[----:B------:R-:W0:Y:S01]  /*0880*/  LDCU UR4, c[0x0][0x3a0] ;  /* 0x00007400ff0477ac */ /* 0x000e220008000800 */
[----:B------:R-:W-:Y:S01]  /*0890*/  I2FP.F32.S32 R7, R4 ;  /* 0x0000000400077245 */ /* 0x000fe20000201400 */
[----:B------:R-:W-:Y:S03]  /*08a0*/  BSSY.RECONVERGENT B1, `(.L_x_6) ;  /* 0x000000d000017945 */ /* 0x000fe60003800200 */
[----:B------:R-:W1:Y:S01]  /*08b0*/  MUFU.RCP R2, R7 ;  /* 0x0000000700027308 */ /* 0x000e620000001000 */
[----:B0-----:R-:W-:-:S07]  /*08c0*/  FMUL R0, R29, UR4 ;  /* 0x000000041d007c20 */ /* 0x001fce0008400000 */
[----:B------:R-:W0:Y:S01]  /*08d0*/  FCHK P0, R0, R7 ;  /* 0x0000000700007302 */ /* 0x000e220000000000 */
[----:B-1----:R-:W-:-:S04]  /*08e0*/  FFMA R9, -R7, R2, 1 ;  /* 0x3f80000007097423 */ /* 0x002fc80000000102 */
[----:B------:R-:W-:-:S04]  /*08f0*/  FFMA R9, R2, R9, R2 ;  /* 0x0000000902097223 */ /* 0x000fc80000000002 */
[----:B------:R-:W-:-:S04]  /*0900*/  FFMA R2, R0, R9, RZ ;  /* 0x0000000900027223 */ /* 0x000fc800000000ff */
[----:B------:R-:W-:-:S04]  /*0910*/  FFMA R4, -R7, R2, R0 ;  /* 0x0000000207047223 */ /* 0x000fc80000000100 */
[----:B------:R-:W-:Y:S01]  /*0920*/  FFMA R2, R9, R4, R2 ;  /* 0x0000000409027223 */ /* 0x000fe20000000002 */
[----:B0-----:R-:W-:Y:S06]  /*0930*/  @!P0 BRA `(.L_x_7) ;  /* 0x00000000000c8947 */ /* 0x001fec0003800000 */
[----:B------:R-:W-:-:S07]  /*0940*/  MOV R2, 0x960 ;  /* 0x0000096000027802 */ /* 0x000fce0000000f00 */
[----:B------:R-:W-:Y:S05]  /*0950*/  CALL.REL.NOINC `($__internal_0_$__cuda_sm3x_div_rn_noftz_f32_slowpath) ;  /* 0x0000000800987944 */ /* 0x000fea0003c00000 */
[----:B------:R-:W-:-:S07]  /*0960*/  MOV R2, R0 ;  /* 0x0000000000027202 */ /* 0x000fce0000000f00 */
.L_x_7:
[----:B------:R-:W-:Y:S05]  /*0970*/  BSYNC.RECONVERGENT B1 ;  /* 0x0000000000017941 */ /* 0x000fea0003800200 */
.L_x_6:
[----:B------:R-:W0:Y:S01]  /*0980*/  LDC.64 R6, c[0x0][0x380] ;  /* 0x0000e000ff067b82 */ /* 0x000e220000000a00 */
[----:B------:R-:W1:Y:S02]  /*0990*/  LDCU UR4, c[0x0][0x3a4] ;  /* 0x00007480ff0477ac */ /* 0x000e640008000800 */
[----:B-1----:R-:W-:-:S04]  /*09a0*/  IMAD R9, R5, UR4, R3 ;  /* 0x0000000405097c24 */ /* 0x002fc8000f8e0203 */
[----:B0-----:R-:W-:-:S05]  /*09b0*/  IMAD.WIDE R6, R9, 0x4, R6 ;  /* 0x0000000409067825 */ /* 0x001fca00078e0206 */
[----:B------:R-:W2:Y:S02]  /*09c0*/  LDG.E R9, desc[UR8][R6.64] ;  /* 0x0000000806097981 */ /* 0x000ea4000c1e1900 */
[----:B--2---:R-:W-:-:S05]  /*09d0*/  FADD R9, R9, -R2 ;  /* 0x8000000209097221 */ /* 0x004fca0000000000 */
[----:B------:R0:W-:Y:S02]  /*09e0*/  STG.E desc[UR8][R6.64], R9 ;  /* 0x0000000906007986 */ /* 0x0001e4000c101908 */
.L_x_1:
[----:B------:R-:W-:Y:S05]  /*09f0*/  BSYNC.RECONVERGENT B0 ;  /* 0x0000000000007941 */ /* 0x000fea0003800200 */
.L_x_0:
[----:B------:R-:W1:Y:S01]  /*0a00*/  LDC R19, c[0x0][0x3a8] ;  /* 0x0000ea00ff137b82 */ /* 0x000e620000000800 */
[----:B------:R-:W-:-:S04]  /*0a10*/  ISETP.NE.AND P0, PT, R3, RZ, PT ;  /* 0x000000ff0300720c */ /* 0x000fc80003f05270 */
[----:B-1----:R-:W-:-:S13]  /*0a20*/  ISETP.GE.OR P0, PT, R5, R19, P0 ;  /* 0x000000130500720c */ /* 0x002fda0000706670 */
[----:B------:R-:W-:Y:S05]  /*0a30*/  @P0 EXIT ;  /* 0x000000000000094d */ /* 0x000fea0003800000 */
[----:B------:R-:W1:Y:S01]  /*0a40*/  LDCU UR7, c[0x0][0x3ac] ;  /* 0x00007580ff0777ac */ /* 0x000e620008000800 */
[----:B------:R-:W-:Y:S01]  /*0a50*/  HFMA2 R0, -RZ, RZ, 0, 0 ;  /* 0x00000000ff007431 */ /* 0x000fe200000001ff */
[----:B-1----:R-:W-:-:S09]  /*0a60*/  UISETP.GE.AND UP0, UPT, UR7, 0x1, UPT ;  /* 0x000000010700788c */ /* 0x002fd2000bf06270 */
[----:B------:R-:W-:Y:S05]  /*0a70*/  BRA.U !UP0, `(.L_x_8) ;  /* 0x0000000508f87547 */ /* 0x000fea000b800000 */
[----:B------:R-:W-:Y:S01]  /*0a80*/  UISETP.GE.U32.AND UP1, UPT, UR7, 0x10, UPT ;  /* 0x000000100700788c */ /* 0x000fe2000bf26070 */
[----:B------:R-:W-:Y:S01]  /*0a90*/  MOV R0, RZ ;  /* 0x000000ff00007202 */ /* 0x000fe20000000f00 */
[----:B------:R-:W-:Y:S01]  /*0aa0*/  ULOP3.LUT UR5, UR7, 0xf, URZ, 0xc0, !UPT ;  /* 0x0000000f07057892 */ /* 0x000fe2000f8ec0ff */
[----:B------:R-:W-:-:S03]  /*0ab0*/  UMOV UR4, URZ ;  /* 0x000000ff00047c82 */ /* 0x000fc60008000000 */
[----:B------:R-:W-:-:S03]  /*0ac0*/  UISETP.NE.AND UP0, UPT, UR5, URZ, UPT ;  /* 0x000000ff0500728c */ /* 0x000fc6000bf05270 */
[----:B------:R-:W-:Y:S08]  /*0ad0*/  BRA.U !UP1, `(.L_x_9) ;  /* 0x0000000109e47547 */ /* 0x000ff0000b800000 */
[----:B------:R-:W-:Y:S01]  /*0ae0*/  ULOP3.LUT UR4, UR7, 0x7ffffff0, URZ, 0xc0, !UPT ;  /* 0x7ffffff007047892 */ /* 0x000fe2000f8ec0ff */
[----:B------:R-:W-:Y:S02]  /*0af0*/  MOV R0, RZ ;  /* 0x000000ff00007202 */ /* 0x000fe40000000f00 */
[----:B------:R-:W-:Y:S01]  /*0b00*/  MOV R4, R5 ;  /* 0x0000000500047202 */ /* 0x000fe20000000f00 */
[----:B------:R-:W-:-:S12]  /*0b10*/  UIADD3 UR6, UPT, UPT, -UR4, URZ, URZ ;  /* 0x000000ff04067290 */ /* 0x000fd8000fffe1ff */
.L_x_10:
[----:B0-----:R-:W0:Y:S02]  /*0b20*/  LDC.64 R6, c[0x0][0x398] ;  /* 0x0000e600ff067b82 */ /* 0x001e240000000a00 */
[----:B0-----:R-:W-:-:S05]  /*0b30*/  IMAD.WIDE R6, R4, 0x4, R6 ;  /* 0x0000000404067825 */ /* 0x001fca00078e0206 */
[----:B------:R-:W2:Y:S01]  /*0b40*/  LDG.E R25, desc[UR8][R6.64] ;  /* 0x0000000806197981 */ /* 0x000ea2000c1e1900 */
[----:B------:R-:W-:-:S05]  /*0b50*/  IMAD.WIDE R8, R19, 0x4, R6 ;  /* 0x0000000413087825 */ /* 0x000fca00078e0206 */
[----:B------:R0:W3:Y:S01]  /*0b60*/  LDG.E R23, desc[UR8][R8.64] ;  /* 0x0000000808177981 */ /* 0x0000e2000c1e1900 */
[----:B------:R-:W-:-:S05]  /*0b70*/  IMAD.WIDE R10, R19, 0x4, R8 ;  /* 0x00000004130a7825 */ /* 0x000fca00078e0208 */
[----:B------:R1:W4:Y:S01]  /*0b80*/  LDG.E R22, desc[UR8][R10.64] ;  /* 0x000000080a167981 */ /* 0x000322000c1e1900 */
[----:B------:R-:W-:-:S05]  /*0b90*/  IMAD.WIDE R14, R19, 0x4, R10 ;  /* 0x00000004130e7825 */ /* 0x000fca00078e020a */
[----:B------:R-:W5:Y:S01]  /*0ba0*/  LDG.E R21, desc[UR8][R14.64] ;  /* 0x000000080e157981 */ /* 0x000f62000c1e1900 */
[----:B------:R-:W-:-:S05]  /*0bb0*/  IMAD.WIDE R16, R19, 0x4, R14 ;  /* 0x0000000413107825 */ /* 0x000fca00078e020e */
[----:B------:R-:W5:Y:S01]  /*0bc0*/  LDG.E R20, desc[UR8][R16.64] ;  /* 0x0000000810147981 */ /* 0x000f62000c1e1900 */
[----:B------:R-:W-:-:S05]  /*0bd0*/  IMAD.WIDE R2, R19, 0x4, R16 ;  /* 0x0000000413027825 */ /* 0x000fca00078e0210 */
[----:B------:R1:W5:Y:S01]  /*0be0*/  LDG.E R18, desc[UR8][R2.64] ;  /* 0x0000000802127981 */ /* 0x000362000c1e1900 */
[----:B------:R-:W-:-:S05]  /*0bf0*/  IMAD.WIDE R26, R19, 0x4, R2 ;  /* 0x00000004131a7825 */ /* 0x000fca00078e0202 */
[----:B------:R1:W5:Y:S01]  /*0c00*/  LDG.E R24, desc[UR8][R26.64] ;  /* 0x000000081a187981 */ /* 0x000362000c1e1900 */
[----:B------:R-:W-:-:S05]  /*0c10*/  IMAD.WIDE R12, R19, 0x4, R26 ;  /* 0x00000004130c7825 */ /* 0x000fca00078e021a */
[----:B------:R1:W5:Y:S01]  /*0c20*/  LDG.E R28, desc[UR8][R12.64] ;  /* 0x000000080c1c7981 */ /* 0x000362000c1e1900 */
[----:B0-----:R-:W-:-:S04]  /*0c30*/  IMAD.WIDE R8, R19, 0x4, R12 ;  /* 0x0000000413087825 */ /* 0x001fc800078e020c */
[C---:B-1----:R-:W-:Y:S02]  /*0c40*/  IMAD.WIDE R10, R19.reuse, 0x4, R8 ;  /* 0x00000004130a7825 */ /* 0x042fe400078e0208 */
[----:B------:R-:W5:Y:S02]  /*0c50*/  LDG.E R8, desc[UR8][R8.64] ;  /* 0x0000000808087981 */ /* 0x000f64000c1e1900 */
[C---:B------:R-:W-:Y:S02]  /*0c60*/  IMAD.WIDE R2, R19.reuse, 0x4, R10 ;  /* 0x0000000413027825 */ /* 0x040fe400078e020a */
[----:B------:R-:W5:Y:S02]  /*0c70*/  LDG.E R10, desc[UR8][R10.64] ;  /* 0x000000080a0a7981 */ /* 0x000f64000c1e1900 */
[C---:B------:R-:W-:Y:S02]  /*0c80*/  IMAD.WIDE R6, R19.reuse, 0x4, R2 ;  /* 0x0000000413067825 */ /* 0x040fe400078e0202 */
[----:B------:R-:W5:Y:S02]  /*0c90*/  LDG.E R29, desc[UR8][R2.64] ;  /* 0x00000008021d7981 */ /* 0x000f64000c1e1900 */
[----:B------:R-:W-:-:S02]  /*0ca0*/  IMAD.WIDE R14, R19, 0x4, R6 ;  /* 0x00000004130e7825 */ /* 0x000fc400078e0206 */
[----:B------:R-:W5:Y:S02]  /*0cb0*/  LDG.E R6, desc[UR8][R6.64] ;  /* 0x0000000806067981 */ /* 0x000f64000c1e1900 */
[C---:B------:R-:W-:Y:S02]  /*0cc0*/  IMAD.WIDE R16, R19.reuse, 0x4, R14 ;  /* 0x0000000413107825 */ /* 0x040fe400078e020e */
[----:B------:R-:W5:Y:S02]  /*0cd0*/  LDG.E R14, desc[UR8][R14.64] ;  /* 0x000000080e0e7981 */ /* 0x000f64000c1e1900 */
[C---:B------:R-:W-:Y:S02]  /*0ce0*/  IMAD.WIDE R26, R19.reuse, 0x4, R16 ;  /* 0x00000004131a7825 */ /* 0x040fe400078e0210 */
[----:B------:R-:W5:Y:S02]  /*0cf0*/  LDG.E R16, desc[UR8][R16.64] ;  /* 0x0000000810107981 */ /* 0x000f64000c1e1900 */
[----:B------:R-:W-:-:S02]  /*0d00*/  IMAD.WIDE R12, R19, 0x4, R26 ;  /* 0x00000004130c7825 */ /* 0x000fc400078e021a */
[----:B------:R-:W5:Y:S04]  /*0d10*/  LDG.E R26, desc[UR8][R26.64] ;  /* 0x000000081a1a7981 */ /* 0x000f68000c1e1900 */
[----:B------:R-:W5:Y:S01]  /*0d20*/  LDG.E R12, desc[UR8][R12.64] ;  /* 0x000000080c0c7981 */ /* 0x000f62000c1e1900 */
[----:B------:R-:W-:-:S04]  /*0d30*/  UIADD3 UR6, UPT, UPT, UR6, 0x10, URZ ;  /* 0x0000001006067890 */ /* 0x000fc8000fffe0ff */
[----:B------:R-:W-:Y:S01]  /*0d40*/  UISETP.NE.AND UP1, UPT, UR6, URZ, UPT ;  /* 0x000000ff0600728c */ /* 0x000fe2000bf25270 */
[----:B------:R-:W-:Y:S01]  /*0d50*/  LEA R4, R19, R4, 0x4 ;  /* 0x0000000413047211 */ /* 0x000fe200078e20ff */
[----:B--2---:R-:W-:-:S04]  /*0d60*/  FADD R0, R25, R0 ;  /* 0x0000000019007221 */ /* 0x004fc80000000000 */
[----:B---3--:R-:W-:-:S04]  /*0d70*/  FADD R23, R0, R23 ;  /* 0x0000001700177221 */ /* 0x008fc80000000000 */
[----:B----4-:R-:W-:-:S04]  /*0d80*/  FADD R22, R23, R22 ;  /* 0x0000001617167221 */ /* 0x010fc80000000000 */
[----:B-----5:R-:W-:-:S04]  /*0d90*/  FADD R21, R22, R21 ;  /* 0x0000001516157221 */ /* 0x020fc80000000000 */
[----:B------:R-:W-:-:S04]  /*0da0*/  FADD R21, R21, R20 ;  /* 0x0000001415157221 */ /* 0x000fc80000000000 */
        /* <DEDUP_REMOVED lines=10> */
[----:B------:R-:W-:Y:S01]  /*0e50*/  FADD R0, R29, R12 ;  /* 0x0000000c1d007221 */ /* 0x000fe20000000000 */
[----:B------:R-:W-:Y:S06]  /*0e60*/  BRA.U UP1, `(.L_x_10) ;  /* 0xfffffffd012c7547 */ /* 0x000fec000b83ffff */
.L_x_9:
[----:B------:R-:W-:Y:S05]  /*0e70*/  BRA.U !UP0, `(.L_x_8) ;  /* 0x0000000108f87547 */ /* 0x000fea000b800000 */
[----:B------:R-:W-:Y:S02]  /*0e80*/  UISETP.GE.U32.AND UP0, UPT, UR5, 0x8, UPT ;  /* 0x000000080500788c */ /* 0x000fe4000bf06070 */
[----:B------:R-:W-:-:S04]  /*0e90*/  ULOP3.LUT UR6, UR7, 0x7, URZ, 0xc0, !UPT ;  /* 0x0000000707067892 */ /* 0x000fc8000f8ec0ff */
[----:B------:R-:W-:-:S03]  /*0ea0*/  UISETP.NE.AND UP1, UPT, UR6, URZ, UPT ;  /* 0x000000ff0600728c */ /* 0x000fc6000bf25270 */
[----:B------:R-:W-:Y:S08]  /*0eb0*/  BRA.U !UP0, `(.L_x_11) ;  /* 0x00000001086c7547 */ /* 0x000ff0000b800000 */
[----:B------:R-:W1:Y:S01]  /*0ec0*/  LDC.64 R2, c[0x0][0x398] ;  /* 0x0000e600ff027b82 */ /* 0x000e620000000a00 */
[----:B0-----:R-:W-:-:S04]  /*0ed0*/  IMAD R7, R19, UR4, R5 ;  /* 0x0000000413077c24 */ /* 0x001fc8000f8e0205 */
[----:B-1----:R-:W-:-:S04]  /*0ee0*/  IMAD.WIDE R2, R7, 0x4, R2 ;  /* 0x0000000407027825 */ /* 0x002fc800078e0202 */
[C---:B------:R-:W-:Y:S02]  /*0ef0*/  IMAD.WIDE R6, R19.reuse, 0x4, R2 ;  /* 0x0000000413067825 */ /* 0x040fe400078e0202 */
[----:B------:R-:W2:Y:S02]  /*0f00*/  LDG.E R3, desc[UR8][R2.64] ;  /* 0x0000000802037981 */ /* 0x000ea4000c1e1900 */
[C---:B------:R-:W-:Y:S02]  /*0f10*/  IMAD.WIDE R8, R19.reuse, 0x4, R6 ;  /* 0x0000000413087825 */ /* 0x040fe400078e0206 */
[----:B------:R-:W3:Y:S02]  /*0f20*/  LDG.E R6, desc[UR8][R6.64] ;  /* 0x0000000806067981 */ /* 0x000ee4000c1e1900 */
[C---:B------:R-:W-:Y:S02]  /*0f30*/  IMAD.WIDE R10, R19.reuse, 0x4, R8 ;  /* 0x00000004130a7825 */ /* 0x040fe400078e0208 */
[----:B------:R-:W4:Y:S02]  /*0f40*/  LDG.E R8, desc[UR8][R8.64] ;  /* 0x0000000808087981 */ /* 0x000f24000c1e1900 */
        /* <DEDUP_REMOVED lines=9> */
[----:B------:R-:W-:Y:S01]  /*0fe0*/  UIADD3 UR4, UPT, UPT, UR4, 0x8, URZ ;  /* 0x0000000804047890 */ /* 0x000fe2000fffe0ff */
[----:B--2---:R-:W-:-:S04]  /*0ff0*/  FADD R3, R0, R3 ;  /* 0x0000000300037221 */ /* 0x004fc80000000000 */
[----:B---3--:R-:W-:-:S04]  /*1000*/  FADD R3, R3, R6 ;  /* 0x0000000603037221 */ /* 0x008fc80000000000 */
[----:B----4-:R-:W-:-:S04]  /*1010*/  FADD R3, R3, R8 ;  /* 0x0000000803037221 */ /* 0x010fc80000000000 */
[----:B-----5:R-:W-:-:S04]  /*1020*/  FADD R3, R3, R10 ;  /* 0x0000000a03037221 */ /* 0x020fc80000000000 */
[----:B------:R-:W-:-:S04]  /*1030*/  FADD R3, R3, R12 ;  /* 0x0000000c03037221 */ /* 0x000fc80000000000 */
[----:B------:R-:W-:-:S04]  /*1040*/  FADD R3, R3, R14 ;  /* 0x0000000e03037221 */ /* 0x000fc80000000000 */
[----:B------:R-:W-:-:S04]  /*1050*/  FADD R3, R3, R16 ;  /* 0x0000001003037221 */ /* 0x000fc80000000000 */
[----:B------:R-:W-:-:S07]  /*1060*/  FADD R0, R3, R20 ;  /* 0x0000001403007221 */ /* 0x000fce0000000000 */
.L_x_11:
        /* <DEDUP_REMOVED lines=12> */
[----:B------:R-:W-:Y:S02]  /*1130*/  IMAD.WIDE R10, R19, 0x4, R8 ;  /* 0x00000004130a7825 */ /* 0x000fe400078e0208 */
[----:B------:R-:W4:Y:S04]  /*1140*/  LDG.E R9, desc[UR8][R8.64] ;  /* 0x0000000808097981 */ /* 0x000f28000c1e1900 */
[----:B------:R-:W5:Y:S01]  /*1150*/  LDG.E R11, desc[UR8][R10.64] ;  /* 0x000000080a0b7981 */ /* 0x000f62000c1e1900 */
[----:B------:R-:W-:Y:S01]  /*1160*/  UIADD3 UR4, UPT, UPT, UR4, 0x4, URZ ;  /* 0x0000000404047890 */ /* 0x000fe2000fffe0ff */
[----:B--2---:R-:W-:-:S04]  /*1170*/  FADD R0, R0, R3 ;  /* 0x0000000300007221 */ /* 0x004fc80000000000 */
[----:B---3--:R-:W-:-:S04]  /*1180*/  FADD R0, R0, R7 ;  /* 0x0000000700007221 */ /* 0x008fc80000000000 */
[----:B----4-:R-:W-:-:S04]  /*1190*/  FADD R0, R0, R9 ;  /* 0x0000000900007221 */ /* 0x010fc80000000000 */
[----:B-----5:R-:W-:-:S07]  /*11a0*/  FADD R0, R0, R11 ;  /* 0x0000000b00007221 */ /* 0x020fce0000000000 */
.L_x_12:
[----:B------:R-:W-:Y:S05]  /*11b0*/  BRA.U !UP1, `(.L_x_8) ;  /* 0x0000000109287547 */ /* 0x000fea000b800000 */
[----:B0-----:R-:W0:Y:S01]  /*11c0*/  LDC.64 R6, c[0x0][0x398] ;  /* 0x0000e600ff067b82 */ /* 0x001e220000000a00 */
[----:B------:R-:W-:Y:S01]  /*11d0*/  IMAD R4, R19, UR4, R5 ;  /* 0x0000000413047c24 */ /* 0x000fe2000f8e0205 */
[----:B------:R-:W-:-:S12]  /*11e0*/  UIADD3 UR5, UPT, UPT, -UR5, URZ, URZ ;  /* 0x000000ff05057290 */ /* 0x000fd8000fffe1ff */
.L_x_13:
[----:B0-----:R-:W-:-:S06]  /*11f0*/  IMAD.WIDE R2, R4, 0x4, R6 ;  /* 0x0000000404027825 */ /* 0x001fcc00078e0206 */
[----:B------:R-:W2:Y:S01]  /*1200*/  LDG.E R3, desc[UR8][R2.64] ;  /* 0x0000000802037981 */ /* 0x000ea2000c1e1900 */
[----:B------:R-:W-:Y:S01]  /*1210*/  UIADD3 UR5, UPT, UPT, UR5, 0x1, URZ ;  /* 0x0000000105057890 */ /* 0x000fe2000fffe0ff */
[----:B------:R-:W-:-:S03]  /*1220*/  IADD3 R4, PT, PT, R4, R19, RZ ;  /* 0x0000001304047210 */ /* 0x000fc60007ffe0ff */
[----:B------:R-:W-:Y:S01]  /*1230*/  UISETP.NE.AND UP0, UPT, UR5, URZ, UPT ;  /* 0x000000ff0500728c */ /* 0x000fe2000bf05270 */
[----:B--2---:R-:W-:-:S08]  /*1240*/  FADD R0, R3, R0 ;  /* 0x0000000003007221 */ /* 0x004fd00000000000 */
[----:B------:R-:W-:Y:S05]  /*1250*/  BRA.U UP0, `(.L_x_13) ;  /* 0xfffffffd00e47547 */ /* 0x000fea000b83ffff */
.L_x_8:
[----:B------:R-:W1:Y:S01]  /*1260*/  LDCU UR4, c[0x0][0x3a0] ;  /* 0x00007400ff0477ac */ /* 0x000e620008000800 */
[----:B0-----:R-:W-:Y:S01]  /*1270*/  I2FP.F32.S32 R7, UR7 ;  /* 0x0000000700077c45 */ /* 0x001fe20008201400 */
[----:B------:R-:W-:Y:S03]  /*1280*/  BSSY.RECONVERGENT B0, `(.L_x_14) ;  /* 0x000000d000007945 */ /* 0x000fe60003800200 */
[----:B------:R-:W0:Y:S01]  /*1290*/  MUFU.RCP R2, R7 ;  /* 0x0000000700027308 */ /* 0x000e220000001000 */
[----:B-1----:R-:W-:-:S07]  /*12a0*/  FMUL R4, R0, UR4 ;  /* 0x0000000400047c20 */ /* 0x002fce0008400000 */
[----:B------:R-:W1:Y:S01]  /*12b0*/  FCHK P0, R4, R7 ;  /* 0x0000000704007302 */ /* 0x000e620000000000 */
[----:B0-----:R-:W-:-:S04]  /*12c0*/  FFMA R3, -R7, R2, 1 ;  /* 0x3f80000007037423 */ /* 0x001fc80000000102 */
[----:B------:R-:W-:-:S04]  /*12d0*/  FFMA R0, R2, R3, R2 ;  /* 0x0000000302007223 */ /* 0x000fc80000000002 */
[----:B------:R-:W-:-:S04]  /*12e0*/  FFMA R3, R0, R4, RZ ;  /* 0x0000000400037223 */ /* 0x000fc800000000ff */
[----:B------:R-:W-:-:S04]  /*12f0*/  FFMA R2, -R7, R3, R4 ;  /* 0x0000000307027223 */ /* 0x000fc80000000104 */
[----:B------:R-:W-:Y:S01]  /*1300*/  FFMA R0, R0, R2, R3 ;  /* 0x0000000200007223 */ /* 0x000fe20000000003 */
[----:B-1----:R-:W-:Y:S06]  /*1310*/  @!P0 BRA `(.L_x_15) ;  /* 0x00000000000c8947 */ /* 0x002fec0003800000 */
[----:B------:R-:W-:Y:S02]  /*1320*/  MOV R0, R4 ;  /* 0x0000000400007202 */ /* 0x000fe40000000f00 */
[----:B------:R-:W-:-:S07]  /*1330*/  MOV R2, 0x1350 ;  /* 0x0000135000027802 */ /* 0x000fce0000000f00 */
[----:B------:R-:W-:Y:S05]  /*1340*/  CALL.REL.NOINC `($__internal_0_$__cuda_sm3x_div_rn_noftz_f32_slowpath) ;  /* 0x00000000001c7944 */ /* 0x000fea0003c00000 */
.L_x_15:
[----:B------:R-:W-:Y:S05]  /*1350*/  BSYNC.RECONVERGENT B0 ;  /* 0x0000000000007941 */ /* 0x000fea0003800200 */
.L_x_14:
[----:B------:R-:W0:Y:S02]  /*1360*/  LDC.64 R2, c[0x0][0x388] ;  /* 0x0000e200ff027b82 */ /* 0x000e240000000a00 */
[----:B0-----:R-:W-:-:S05]  /*1370*/  IMAD.WIDE R2, R5, 0x4, R2 ;  /* 0x0000000405027825 */ /* 0x001fca00078e0202 */
[----:B------:R-:W2:Y:S02]  /*1380*/  LDG.E R5, desc[UR8][R2.64] ;  /* 0x0000000802057981 */ /* 0x000ea4000c1e1900 */
[----:B--2---:R-:W-:-:S05]  /*1390*/  FADD R5, R5, -R0 ;  /* 0x8000000005057221 */ /* 0x004fca0000000000 */
[----:B------:R-:W-:Y:S01]  /*13a0*/  STG.E desc[UR8][R2.64], R5 ;  /* 0x0000000502007986 */ /* 0x000fe2000c101908 */
[----:B------:R-:W-:Y:S05]  /*13b0*/  EXIT ;  /* 0x000000000000794d */ /* 0x000fea0003800000 */
        .weak           $__internal_0_$__cuda_sm3x_div_rn_noftz_f32_slowpath
        .type           $__internal_0_$__cuda_sm3x_div_rn_noftz_f32_slowpath,@function
        .size           $__internal_0_$__cuda_sm3x_div_rn_noftz_f32_slowpath,(.L_x_44 - $__internal_0_$__cuda_sm3x_div_rn_noftz_f32_slowpath)
$__internal_0_$__cuda_sm3x_div_rn_noftz_f32_slowpath:
[----:B------:R-:W-:Y:S01]  /*13c0*/  SHF.R.U32.HI R6, RZ, 0x17, R7 ;  /* 0x00000017ff067819 */ /* 0x000fe20000011607 */
[----:B------:R-:W-:Y:S01]  /*13d0*/  BSSY.RECONVERGENT B2, `(.L_x_16) ;  /* 0x0000062000027945 */ /* 0x000fe20003800200 */
[----:B------:R-:W-:Y:S02]  /*13e0*/  SHF.R.U32.HI R4, RZ, 0x17, R0 ;  /* 0x00000017ff047819 */ /* 0x000fe40000011600 */
[----:B------:R-:W-:Y:S02]  /*13f0*/  LOP3.LUT R12, R6, 0xff, RZ, 0xc0, !PT ;  /* 0x000000ff060c7812 */ /* 0x000fe400078ec0ff */
[----:B------:R-:W-:Y:S02]  /*1400*/  LOP3.LUT R10, R4, 0xff, RZ, 0xc0, !PT ;  /* 0x000000ff040a7812 */ /* 0x000fe400078ec0ff */
[----:B------:R-:W-:Y:S02]  /*1410*/  IADD3 R8, PT, PT, R12, -0x1, RZ ;  /* 0xffffffff0c087810 */ /* 0x000fe40007ffe0ff */
[----:B------:R-:W-:-:S02]  /*1420*/  IADD3 R6, PT, PT, R10, -0x1, RZ ;  /* 0xffffffff0a067810 */ /* 0x000fc40007ffe0ff */
[----:B------:R-:W-:-:S04]  /*1430*/  ISETP.GT.U32.AND P0, PT, R8, 0xfd, PT ;  /* 0x000000fd0800780c */ /* 0x000fc80003f04070 */
[----:B------:R-:W-:-:S13]  /*1440*/  ISETP.GT.U32.OR P0, PT, R6, 0xfd, P0 ;  /* 0x000000fd0600780c */ /* 0x000fda0000704470 */
[----:B------:R-:W-:Y:S01]  /*1450*/  @!P0 MOV R4, RZ ;  /* 0x000000ff00048202 */ /* 0x000fe20000000f00 */
[----:B------:R-:W-:Y:S06]  /*1460*/  @!P0 BRA `(.L_x_17) ;  /* 0x00000000005c8947 */ /* 0x000fec0003800000 */
[----:B------:R-:W-:Y:S02]  /*1470*/  FSETP.GTU.FTZ.AND P0, PT, |R0|, +INF , PT ;  /* 0x7f8000000000780b */ /* 0x000fe40003f1c200 */
[----:B------:R-:W-:-:S04]  /*1480*/  FSETP.GTU.FTZ.AND P1, PT, |R7|, +INF , PT ;  /* 0x7f8000000700780b */ /* 0x000fc80003f3c200 */
[----:B------:R-:W-:-:S13]  /*1490*/  PLOP3.LUT P0, PT, P0, P1, PT, 0xf8, 0x8f ;  /* 0x00000000008f781c */ /* 0x000fda0000703f70 */
[----:B------:R-:W-:Y:S05]  /*14a0*/  @P0 BRA `(.L_x_18) ;  /* 0x00000004004c0947 */ /* 0x000fea0003800000 */
[----:B------:R-:W-:-:S13]  /*14b0*/  LOP3.LUT P0, RZ, R7, 0x7fffffff, R0, 0xc8, !PT ;  /* 0x7fffffff07ff7812 */ /* 0x000fda000780c800 */
[----:B------:R-:W-:Y:S05]  /*14c0*/  @!P0 BRA `(.L_x_19) ;  /* 0x00000004003c8947 */ /* 0x000fea0003800000 */
[C---:B------:R-:W-:Y:S02]  /*14d0*/  FSETP.NEU.FTZ.AND P2, PT, |R0|.reuse, +INF , PT ;  /* 0x7f8000000000780b */ /* 0x040fe40003f5d200 */
[----:B------:R-:W-:Y:S02]  /*14e0*/  FSETP.NEU.FTZ.AND P1, PT, |R7|, +INF , PT ;  /* 0x7f8000000700780b */ /* 0x000fe40003f3d200 */
[----:B------:R-:W-:-:S11]  /*14f0*/  FSETP.NEU.FTZ.AND P0, PT, |R0|, +INF , PT ;  /* 0x7f8000000000780b */ /* 0x000fd60003f1d200 */
[----:B------:R-:W-:Y:S05]  /*1500*/  @!P1 BRA !P2, `(.L_x_19) ;  /* 0x00000004002c9947 */ /* 0x000fea0005000000 */
[----:B------:R-:W-:-:S04]  /*1510*/  LOP3.LUT P2, RZ, R0, 0x7fffffff, RZ, 0xc0, !PT ;  /* 0x7fffffff00ff7812 */ /* 0x000fc8000784c0ff */
[----:B------:R-:W-:-:S13]  /*1520*/  PLOP3.LUT P1, PT, P1, P2, PT, 0x2f, 0xf2 ;  /* 0x0000000000f2781c */ /* 0x000fda0000f24577 */
[----:B------:R-:W-:Y:S05]  /*1530*/  @P1 BRA `(.L_x_20) ;  /* 0x0000000400181947 */ /* 0x000fea0003800000 */
[----:B------:R-:W-:-:S04]  /*1540*/  LOP3.LUT P1, RZ, R7, 0x7fffffff, RZ, 0xc0, !PT ;  /* 0x7fffffff07ff7812 */ /* 0x000fc8000782c0ff */
[----:B------:R-:W-:-:S13]  /*1550*/  PLOP3.LUT P0, PT, P0, P1, PT, 0x2f, 0xf2 ;  /* 0x0000000000f2781c */ /* 0x000fda0000702577 */
[----:B------:R-:W-:Y:S05]  /*1560*/  @P0 BRA `(.L_x_21) ;  /* 0x0000000400000947 */ /* 0x000fea0003800000 */
[----:B------:R-:W-:Y:S02]  /*1570*/  ISETP.GE.AND P0, PT, R6, RZ, PT ;  /* 0x000000ff0600720c */ /* 0x000fe40003f06270 */
[----:B------:R-:W-:-:S11]  /*1580*/  ISETP.GE.AND P1, PT, R8, RZ, PT ;  /* 0x000000ff0800720c */ /* 0x000fd60003f26270 */
[----:B------:R-:W-:Y:S01]  /*1590*/  @P0 MOV R4, RZ ;  /* 0x000000ff00040202 */ /* 0x000fe20000000f00 */
[----:B------:R-:W-:Y:S01]  /*15a0*/  @!P0 FFMA R0, R0, 1.84467440737095516160e+19, RZ ;  /* 0x5f80000000008823 */ /* 0x000fe200000000ff */
[----:B------:R-:W-:Y:S01]  /*15b0*/  @!P0 MOV R4, 0xffffffc0 ;  /* 0xffffffc000048802 */ /* 0x000fe20000000f00 */
[----:B------:R-:W-:-:S03]  /*15c0*/  @!P1 FFMA R7, R7, 1.84467440737095516160e+19, RZ ;  /* 0x5f80000007079823 */ /* 0x000fc600000000ff */
[----:B------:R-:W-:-:S07]  /*15d0*/  @!P1 IADD3 R4, PT, PT, R4, 0x40, RZ ;  /* 0x0000004004049810 */ /* 0x000fce0007ffe0ff */
.L_x_17:
[----:B------:R-:W-:Y:S01]  /*15e0*/  LEA R6, R12, 0xc0800000, 0x17 ;  /* 0xc08000000c067811 */ /* 0x000fe200078eb8ff */
[----:B------:R-:W-:Y:S03]  /*15f0*/  BSSY.RECONVERGENT B3, `(.L_x_22) ;  /* 0x0000036000037945 */ /* 0x000fe60003800200 */
[----:B------:R-:W-:Y:S02]  /*1600*/  IADD3 R6, PT, PT, -R6, R7, RZ ;  /* 0x0000000706067210 */ /* 0x000fe40007ffe1ff */
[----:B------:R-:W-:Y:S02]  /*1610*/  IADD3 R7, PT, PT, R10, -0x7f, RZ ;  /* 0xffffff810a077810 */ /* 0x000fe40007ffe0ff */
[----:B------:R-:W0:Y:S01]  /*1620*/  MUFU.RCP R8, R6 ;  /* 0x0000000600087308 */ /* 0x000e220000001000 */
[----:B------:R-:W-:Y:S02]  /*1630*/  FADD.FTZ R9, -R6, -RZ ;  /* 0x800000ff06097221 */ /* 0x000fe40000010100 */
[C---:B------:R-:W-:Y:S01]  /*1640*/  IMAD R0, R7.reuse, -0x800000, R0 ;  /* 0xff80000007007824 */ /* 0x040fe200078e0200 */
[----:B------:R-:W-:-:S04]  /*1650*/  IADD3 R7, PT, PT, R7, 0x7f, -R12 ;  /* 0x0000007f07077810 */ /* 0x000fc80007ffe80c */
[----:B------:R-:W-:Y:S01]  /*1660*/  IADD3 R7, PT, PT, R7, R4, RZ ;  /* 0x0000000407077210 */ /* 0x000fe20007ffe0ff */
[----:B0-----:R-:W-:-:S04]  /*1670*/  FFMA R11, R8, R9, 1 ;  /* 0x3f800000080b7423 */ /* 0x001fc80000000009 */
[----:B------:R-:W-:-:S04]  /*1680*/  FFMA R13, R8, R11, R8 ;  /* 0x0000000b080d7223 */ /* 0x000fc80000000008 */
[----:B------:R-:W-:-:S04]  /*1690*/  FFMA R8, R0, R13, RZ ;  /* 0x0000000d00087223 */ /* 0x000fc800000000ff */
[----:B------:R-:W-:-:S04]  /*16a0*/  FFMA R11, R9, R8, R0 ;  /* 0x00000008090b7223 */ /* 0x000fc80000000000 */
[----:B------:R-:W-:-:S04]  /*16b0*/  FFMA R8, R13, R11, R8 ;  /* 0x0000000b0d087223 */ /* 0x000fc80000000008 */
[----:B------:R-:W-:-:S04]  /*16c0*/  FFMA R9, R9, R8, R0 ;  /* 0x0000000809097223 */ /* 0x000fc80000000000 */
[----:B------:R-:W-:-:S05]  /*16d0*/  FFMA R0, R13, R9, R8 ;  /* 0x000000090d007223 */ /* 0x000fca0000000008 */
[----:B------:R-:W-:-:S04]  /*16e0*/  SHF.R.U32.HI R6, RZ, 0x17, R0 ;  /* 0x00000017ff067819 */ /* 0x000fc80000011600 */
[----:B------:R-:W-:-:S04]  /*16f0*/  LOP3.LUT R6, R6, 0xff, RZ, 0xc0, !PT ;  /* 0x000000ff06067812 */ /* 0x000fc800078ec0ff */
[----:B------:R-:W-:-:S04]  /*1700*/  IADD3 R10, PT, PT, R6, R7, RZ ;  /* 0x00000007060a7210 */ /* 0x000fc80007ffe0ff */
[----:B------:R-:W-:-:S04]  /*1710*/  IADD3 R4, PT, PT, R10, -0x1, RZ ;  /* 0xffffffff0a047810 */ /* 0x000fc80007ffe0ff */
[----:B------:R-:W-:-:S13]  /*1720*/  ISETP.GE.U32.AND P0, PT, R4, 0xfe, PT ;  /* 0x000000fe0400780c */ /* 0x000fda0003f06070 */
[----:B------:R-:W-:Y:S05]  /*1730*/  @!P0 BRA `(.L_x_23) ;  /* 0x0000000000808947 */ /* 0x000fea0003800000 */
[----:B------:R-:W-:-:S13]  /*1740*/  ISETP.GT.AND P0, PT, R10, 0xfe, PT ;  /* 0x000000fe0a00780c */ /* 0x000fda0003f04270 */
[----:B------:R-:W-:Y:S05]  /*1750*/  @P0 BRA `(.L_x_24) ;  /* 0x00000000006c0947 */ /* 0x000fea0003800000 */
[----:B------:R-:W-:-:S13]  /*1760*/  ISETP.GE.AND P0, PT, R10, 0x1, PT ;  /* 0x000000010a00780c */ /* 0x000fda0003f06270 */
[----:B------:R-:W-:Y:S05]  /*1770*/  @P0 BRA `(.L_x_25) ;  /* 0x0000000000740947 */ /* 0x000fea0003800000 */
[----:B------:R-:W-:Y:S02]  /*1780*/  ISETP.GE.AND P0, PT, R10, -0x18, PT ;  /* 0xffffffe80a00780c */ /* 0x000fe40003f06270 */
[----:B------:R-:W-:-:S11]  /*1790*/  LOP3.LUT R0, R0, 0x80000000, RZ, 0xc0, !PT ;  /* 0x8000000000007812 */ /* 0x000fd600078ec0ff */
[----:B------:R-:W-:Y:S05]  /*17a0*/  @!P0 BRA `(.L_x_25) ;  /* 0x0000000000688947 */ /* 0x000fea0003800000 */
[CCC-:B------:R-:W-:Y:S01]  /*17b0*/  FFMA.RZ R4, R13.reuse, R9.reuse, R8.reuse ;  /* 0x000000090d047223 */ /* 0x1c0fe2000000c008 */
[CCC-:B------:R-:W-:Y:S01]  /*17c0*/  FFMA.RM R7, R13.reuse, R9.reuse, R8.reuse ;  /* 0x000000090d077223 */ /* 0x1c0fe20000004008 */
[C---:B------:R-:W-:Y:S02]  /*17d0*/  ISETP.NE.AND P2, PT, R10.reuse, RZ, PT ;  /* 0x000000ff0a00720c */ /* 0x040fe40003f45270 */
[----:B------:R-:W-:Y:S02]  /*17e0*/  ISETP.NE.AND P1, PT, R10, RZ, PT ;  /* 0x000000ff0a00720c */ /* 0x000fe40003f25270 */
[----:B------:R-:W-:Y:S01]  /*17f0*/  LOP3.LUT R6, R4, 0x7fffff, RZ, 0xc0, !PT ;  /* 0x007fffff04067812 */ /* 0x000fe200078ec0ff */
[----:B------:R-:W-:Y:S01]  /*1800*/  FFMA.RP R4, R13, R9, R8 ;  /* 0x000000090d047223 */ /* 0x000fe20000008008 */
[----:B------:R-:W-:Y:S02]  /*1810*/  IADD3 R9, PT, PT, R10, 0x20, RZ ;  /* 0x000000200a097810 */ /* 0x000fe40007ffe0ff */
[----:B------:R-:W-:-:S02]  /*1820*/  LOP3.LUT R6, R6, 0x800000, RZ, 0xfc, !PT ;  /* 0x0080000006067812 */ /* 0x000fc400078efcff */
[----:B------:R-:W-:Y:S02]  /*1830*/  IADD3 R8, PT, PT, -R10, RZ, RZ ;  /* 0x000000ff0a087210 */ /* 0x000fe40007ffe1ff */
[----:B------:R-:W-:Y:S02]  /*1840*/  SHF.L.U32 R9, R6, R9, RZ ;  /* 0x0000000906097219 */ /* 0x000fe400000006ff */
[----:B------:R-:W-:Y:S02]  /*1850*/  FSETP.NEU.FTZ.AND P0, PT, R4, R7, PT ;  /* 0x000000070400720b */ /* 0x000fe40003f1d000 */
[----:B------:R-:W-:Y:S02]  /*1860*/  SEL R7, R8, RZ, P2 ;  /* 0x000000ff08077207 */ /* 0x000fe40001000000 */
[----:B------:R-:W-:Y:S02]  /*1870*/  ISETP.NE.AND P1, PT, R9, RZ, P1 ;  /* 0x000000ff0900720c */ /* 0x000fe40000f25270 */
[----:B------:R-:W-:-:S02]  /*1880*/  SHF.R.U32.HI R7, RZ, R7, R6 ;  /* 0x00000007ff077219 */ /* 0x000fc40000011606 */
[----:B------:R-:W-:Y:S02]  /*1890*/  PLOP3.LUT P0, PT, P0, P1, PT, 0xf8, 0x8f ;  /* 0x00000000008f781c */ /* 0x000fe40000703f70 */
[----:B------:R-:W-:Y:S02]  /*18a0*/  SHF.R.U32.HI R9, RZ, 0x1, R7 ;  /* 0x00000001ff097819 */ /* 0x000fe40000011607 */
[----:B------:R-:W-:-:S04]  /*18b0*/  SEL R4, RZ, 0x1, !P0 ;  /* 0x00000001ff047807 */ /* 0x000fc80004000000 */
[----:B------:R-:W-:-:S04]  /*18c0*/  LOP3.LUT R4, R4, 0x1, R9, 0xf8, !PT ;  /* 0x0000000104047812 */ /* 0x000fc800078ef809 */
[----:B------:R-:W-:-:S04]  /*18d0*/  LOP3.LUT R4, R4, R7, RZ, 0xc0, !PT ;  /* 0x0000000704047212 */ /* 0x000fc800078ec0ff */
[----:B------:R-:W-:-:S04]  /*18e0*/  IADD3 R9, PT, PT, R9, R4, RZ ;  /* 0x0000000409097210 */ /* 0x000fc80007ffe0ff */
[----:B------:R-:W-:Y:S01]  /*18f0*/  LOP3.LUT R0, R9, R0, RZ, 0xfc, !PT ;  /* 0x0000000009007212 */ /* 0x000fe200078efcff */
[----:B------:R-:W-:Y:S06]  /*1900*/  BRA `(.L_x_25) ;  /* 0x0000000000107947 */ /* 0x000fec0003800000 */
.L_x_24:
[----:B------:R-:W-:-:S04]  /*1910*/  LOP3.LUT R0, R0, 0x80000000, RZ, 0xc0, !PT ;  /* 0x8000000000007812 */ /* 0x000fc800078ec0ff */
[----:B------:R-:W-:Y:S01]  /*1920*/  LOP3.LUT R0, R0, 0x7f800000, RZ, 0xfc, !PT ;  /* 0x7f80000000007812 */ /* 0x000fe200078efcff */
[----:B------:R-:W-:Y:S06]  /*1930*/  BRA `(.L_x_25) ;  /* 0x0000000000047947 */ /* 0x000fec0003800000 */
.L_x_23:
[----:B------:R-:W-:-:S07]  /*1940*/  LEA R0, R7, R0, 0x17 ;  /* 0x0000000007007211 */ /* 0x000fce00078eb8ff */
.L_x_25:
[----:B------:R-:W-:Y:S05]  /*1950*/  BSYNC.RECONVERGENT B3 ;  /* 0x0000000000037941 */ /* 0x000fea0003800200 */
.L_x_22:
[----:B------:R-:W-:Y:S05]  /*1960*/  BRA `(.L_x_26) ;  /* 0x0000000000207947 */ /* 0x000fea0003800000 */
.L_x_21:
[----:B------:R-:W-:-:S04]  /*1970*/  LOP3.LUT R0, R7, 0x80000000, R0, 0x48, !PT ;  /* 0x8000000007007812 */ /* 0x000fc800078e4800 */
[----:B------:R-:W-:Y:S01]  /*1980*/  LOP3.LUT R0, R0, 0x7f800000, RZ, 0xfc, !PT ;  /* 0x7f80000000007812 */ /* 0x000fe200078efcff */
[----:B------:R-:W-:Y:S06]  /*1990*/  BRA `(.L_x_26) ;  /* 0x0000000000147947 */ /* 0x000fec0003800000 */
.L_x_20:
[----:B------:R-:W-:Y:S01]  /*19a0*/  LOP3.LUT R0, R7, 0x80000000, R0, 0x48, !PT ;  /* 0x8000000007007812 */ /* 0x000fe200078e4800 */
[----:B------:R-:W-:Y:S06]  /*19b0*/  BRA `(.L_x_26) ;  /* 0x00000000000c7947 */ /* 0x000fec0003800000 */
.L_x_19:
[----:B------:R-:W0:Y:S01]  /*19c0*/  MUFU.RSQ R0, -QNAN ;  /* 0xffc0000000007908 */ /* 0x000e220000001400 */
[----:B------:R-:W-:Y:S05]  /*19d0*/  BRA `(.L_x_26) ;  /* 0x0000000000047947 */ /* 0x000fea0003800000 */
.L_x_18:
[----:B------:R-:W-:-:S07]  /*19e0*/  FADD.FTZ R0, R0, R7 ;  /* 0x0000000700007221 */ /* 0x000fce0000010000 */
.L_x_26:
[----:B------:R-:W-:Y:S05]  /*19f0*/  BSYNC.RECONVERGENT B2 ;  /* 0x0000000000027941 */ /* 0x000fea0003800200 */
.L_x_16:
[----:B------:R-:W-:Y:S01]  /*1a00*/  HFMA2 R7, -RZ, RZ, 0, 0 ;  /* 0x00000000ff077431 */ /* 0x000fe200000001ff */
[----:B------:R-:W-:-:S04]  /*1a10*/  MOV R6, R2 ;  /* 0x0000000200067202 */ /* 0x000fc80000000f00 */
[----:B0-----:R-:W-:Y:S05]  /*1a20*/  RET.REL.NODEC R6 `(_Z21actualizar_pesos_biasPfS_PKfS1_fiii) ;  /* 0xffffffe406747950 */ /* 0x001fea0003c3ffff */
.L_x_27:
[----:B------:R-:W-:-:S00]  /*1a30*/  BRA `(.L_x_27) ;  /* 0xfffffffc00fc7947 */ /* 0x000fc0000383ffff */
[----:B------:R-:W-:-:S00]  /*1a40*/  NOP ;  /* 0x0000000000007918 */ /* 0x000fc00000000000 */
        /* <DEDUP_REMOVED lines=11> */
.L_x_44:


//--------------------- .text._Z21calcular_delta_ocultaPKfS0_S0_Pfiii --------------------------
	.section	.text._Z21calcular_delta_ocultaPKfS0_S0_Pfiii,"ax",@progbits
	.align	128
        .global         _Z21calcular_delta_ocultaPKfS0_S0_Pfiii
        .type           _Z21calcular_delta_ocultaPKfS0_S0_Pfiii,@function
        .size           _Z21calcular_delta_ocultaPKfS0_S0_Pfiii,(.L_x_46 - _Z21calcular_delta_ocultaPKfS0_S0_Pfiii)
        .other          _Z21calcular_delta_ocultaPKfS0_S0_Pfiii,@"STO_CUDA_ENTRY STV_DEFAULT"
_Z21calcular_delta_ocultaPKfS0_S0_Pfiii:
.text._Z21calcular_delta_ocultaPKfS0_S0_Pfiii:
[----:B------:R-:W-:Y:S01]  /*0000*/  LDC R1, c[0x0][0x37c] ;  /* 0x0000df00ff017b82 */ /* 0x000fe20000000800 */
[----:B------:R-:W0:Y:S07]  /*0010*/  S2R R5, SR_TID.Y ;  /* 0x0000000000057919 */ /* 0x000e2e0000002200 */
[----:B------:R-:W1:Y:S01]  /*0020*/  LDC R3, c[0x0][0x360] ;  /* 0x0000d800ff037b82 */ /* 0x000e620000000800 */
[----:B------:R-:W2:Y:S01]  /*0030*/  LDCU UR9, c[0x0][0x3a0] ;  /* 0x00007400ff0977ac */ /* 0x000ea20008000800 */
[----:B------:R-:W1:Y:S01]  /*0040*/  S2R R2, SR_TID.X ;  /* 0x0000000000027919 */ /* 0x000e620000002100 */
[----:B------:R-:W3:Y:S05]  /*0050*/  LDCU UR12, c[0x0][0x3a8] ;  /* 0x00007500ff0c77ac */ /* 0x000eea0008000800 */
[----:B------:R-:W0:Y:S08]  /*0060*/  S2UR UR5, SR_CTAID.Y ;  /* 0x00000000000579c3 */ /* 0x000e300000002600 */
[----:B------:R-:W0:Y:S08]  /*0070*/  LDC R0, c[0x0][0x364] ;  /* 0x0000d900ff007b82 */ /* 0x000e300000000800 */
[----:B------:R-:W1:Y:S01]  /*0080*/  S2UR UR4, SR_CTAID.X ;  /* 0x00000000000479c3 */ /* 0x000e620000002500 */
[----:B0-----:R-:W-:-:S05]  /*0090*/  IMAD R0, R0, UR5, R5 ;  /* 0x0000000500007c24 */ /* 0x001fca000f8e0205 */
[----:B--2---:R-:W-:Y:S01]  /*00a0*/  ISETP.GE.AND P0, PT, R0, UR9, PT ;  /* 0x0000000900007c0c */ /* 0x004fe2000bf06270 */
[----:B-1----:R-:W-:-:S05]  /*00b0*/  IMAD R3, R3, UR4, R2 ;  /* 0x0000000403037c24 */ /* 0x002fca000f8e0202 */
[----:B---3--:R-:W-:-:S13]  /*00c0*/  ISETP.GE.OR P0, PT, R3, UR12, P0 ;  /* 0x0000000c03007c0c */ /* 0x008fda0008706670 */
[----:B------:R-:W-:Y:S05]  /*00d0*/  @P0 EXIT ;  /* 0x000000000000094d */ /* 0x000fea0003800000 */
[----:B------:R-:W0:Y:S01]  /*00e0*/  LDCU UR4, c[0x0][0x3a4] ;  /* 0x00007480ff0477ac */ /* 0x000e220008000800 */
[----:B------:R-:W-:Y:S01]  /*00f0*/  IMAD.MOV.U32 R2, RZ, RZ, RZ ;  /* 0x000000ffff027224 */ /* 0x000fe200078e00ff */
[----:B------:R-:W1:Y:S01]  /*0100*/  LDCU.64 UR10, c[0x0][0x358] ;  /* 0x00006b00ff0a77ac */ /* 0x000e620008000a00 */
[----:B0-----:R-:W-:-:S09]  /*0110*/  UISETP.GE.AND UP0, UPT, UR4, 0x1, UPT ;  /* 0x000000010400788c */ /* 0x001fd2000bf06270 */
[----:B-1----:R-:W-:Y:S05]  /*0120*/  BRA.U !UP0, `(.L_x_28) ;  /* 0x0000000908d87547 */ /* 0x002fea000b800000 */
[----:B------:R-:W-:Y:S02]  /*0130*/  UISETP.GE.U32.AND UP0, UPT, UR4, 0x8, UPT ;  /* 0x000000080400788c */ /* 0x000fe4000bf06070 */
[----:B------:R-:W-:Y:S01]  /*0140*/  IMAD R4, R0, UR4, RZ ;  /* 0x0000000400047c24 */ /* 0x000fe2000f8e02ff */
[----:B------:R-:W-:Y:S02]  /*0150*/  ULOP3.LUT UR7, UR4, 0x7, URZ, 0xc0, !UPT ;  /* 0x0000000704077892 */ /* 0x000fe4000f8ec0ff */
[----:B------:R-:W-:Y:S01]  /*0160*/  IMAD R5, R3, UR4, RZ ;  /* 0x0000000403057c24 */ /* 0x000fe2000f8e02ff */
[----:B------:R-:W-:Y:S01]  /*0170*/  UIMAD UR5, UR9, UR4, URZ ;  /* 0x00000004090572a4 */ /* 0x000fe2000f8e02ff */
[----:B------:R-:W-:Y:S01]  /*0180*/  IMAD.MOV.U32 R2, RZ, RZ, RZ ;  /* 0x000000ffff027224 */ /* 0x000fe200078e00ff */
[----:B------:R-:W-:Y:S01]  /*0190*/  UIMAD UR6, UR12, UR4, URZ ;  /* 0x000000040c0672a4 */ /* 0x000fe2000f8e02ff */
[----:B------:R-:W-:Y:S01]  /*01a0*/  IMAD.MOV.U32 R6, RZ, RZ, RZ ;  /* 0x000000ffff067224 */ /* 0x000fe200078e00ff */
[----:B------:R-:W-:Y:S01]  /*01b0*/  UISETP.NE.AND UP1, UPT, UR7, URZ, UPT ;  /* 0x000000ff0700728c */ /* 0x000fe2000bf25270 */
[----:B------:R-:W-:Y:S10]  /*01c0*/  BRA.U !UP0, `(.L_x_29) ;  /* 0x0000000508247547 */ /* 0x000ff4000b800000 */
[----:B------:R-:W-:Y:S01]  /*01d0*/  ULOP3.LUT UR4, UR4, 0x7ffffff8, URZ, 0xc0, !UPT ;  /* 0x7ffffff804047892 */ /* 0x000fe2000f8ec0ff */
[----:B------:R-:W-:Y:S01]  /*01e0*/  IMAD.MOV.U32 R2, RZ, RZ, RZ ;  /* 0x000000ffff027224 */ /* 0x000fe200078e00ff */
[----:B------:R-:W0:Y:S04]  /*01f0*/  LDCU.64 UR14, c[0x0][0x388] ;  /* 0x00007100ff0e77ac */ /* 0x000e280008000a00 */
[----:B------:R-:W-:Y:S01]  /*0200*/  MOV R6, UR4 ;  /* 0x0000000400067c02 */ /* 0x000fe20008000f00 */
[----:B------:R-:W-:-:S06]  /*0210*/  UMOV UR4, URZ ;  /* 0x000000ff00047c82 */ /* 0x000fcc0008000000 */
.L_x_30:
[----:B------:R-:W-:Y:S01]  /*0220*/  VIADD R11, R5, UR4 ;  /* 0x00000004050b7c36 */ /* 0x000fe20008000000 */
[----:B------:R-:W1:Y:S01]  /*0230*/  LDC.64 R8, c[0x0][0x390] ;  /* 0x0000e400ff087b82 */ /* 0x000e620000000a00 */
[----:B------:R-:W-:-:S03]  /*0240*/  VIADD R7, R4, UR4 ;  /* 0x0000000404077c36 */ /* 0x000fc60008000000 */
[----:B------:R-:W-:-:S04]  /*0250*/  ISETP.GE.AND P0, PT, R11, UR6, PT ;  /* 0x000000060b007c0c */ /* 0x000fc8000bf06270 */
[----:B------:R-:W-:-:S13]  /*0260*/  ISETP.GE.OR P0, PT, R7, UR5, P0 ;  /* 0x0000000507007c0c */ /* 0x000fda0008706670 */
[----:B------:R-:W2:Y:S01]  /*0270*/  @!P0 LDC.64 R12, c[0x0][0x388] ;  /* 0x0000e200ff0c8b82 */ /* 0x000ea20000000a00 */
[----:B-1----:R-:W-:-:S05]  /*0280*/  IMAD.WIDE.U32 R8, R7, 0x4, R8 ;  /* 0x0000000407087825 */ /* 0x002fca00078e0008 */
[----:B------:R-:W3:Y:S01]  /*0290*/  @!P0 LDG.E R15, desc[UR10][R8.64] ;  /* 0x0000000a080f8981 */ /* 0x000ee2000c1e1900 */
[----:B--2---:R-:W-:-:S06]  /*02a0*/  @!P0 IMAD.WIDE R12, R11, 0x4, R12 ;  /* 0x000000040b0c8825 */ /* 0x004fcc00078e020c */
[----:B------:R-:W3:Y:S01]  /*02b0*/  @!P0 LDG.E R12, desc[UR10][R12.64] ;  /* 0x0000000a0c0c8981 */ /* 0x000ee2000c1e1900 */
[C---:B------:R-:W-:Y:S02]  /*02c0*/  VIADD R10, R11.reuse, 0x1 ;  /* 0x000000010b0a7836 */ /* 0x040fe40000000000 */
[----:B------:R-:W-:-:S03]  /*02d0*/  VIADD R14, R11, 0x3 ;  /* 0x000000030b0e7836 */ /* 0x000fc60000000000 */
[----:B------:R-:W-:Y:S02]  /*02e0*/  ISETP.GE.AND P1, PT, R10, UR6, PT ;  /* 0x000000060a007c0c */ /* 0x000fe4000bf26270 */
[----:B------:R-:W-:Y:S01]  /*02f0*/  IADD3 R10, PT, PT, R11, 0x2, RZ ;  /* 0x000000020b0a7810 */ /* 0x000fe20007ffe0ff */
[----:B------:R-:W-:-:S03]  /*0300*/  USHF.R.S32.HI UR8, URZ, 0x1f, UR4 ;  /* 0x0000001fff087899 */ /* 0x000fc60008011404 */
[----:B------:R-:W-:Y:S01]  /*0310*/  ISETP.GE.AND P4, PT, R10, UR6, PT ;  /* 0x000000060a007c0c */ /* 0x000fe2000bf86270 */
[----:B------:R-:W-:Y:S01]  /*0320*/  VIADD R10, R7, 0x1 ;  /* 0x00000001070a7836 */ /* 0x000fe20000000000 */
[----:B------:R-:W-:Y:S02]  /*0330*/  ISETP.GE.AND P3, PT, R14, UR6, PT ;  /* 0x000000060e007c0c */ /* 0x000fe4000bf66270 */
[C---:B------:R-:W-:Y:S01]  /*0340*/  IADD3 R14, PT, PT, R11.reuse, 0x6, RZ ;  /* 0x000000060b0e7810 */ /* 0x040fe20007ffe0ff */
[C---:B------:R-:W-:Y:S01]  /*0350*/  VIADD R16, R11.reuse, 0x4 ;  /* 0x000000040b107836 */ /* 0x040fe20000000000 */
[----:B------:R-:W-:Y:S02]  /*0360*/  ISETP.GE.OR P1, PT, R10, UR5, P1 ;  /* 0x000000050a007c0c */ /* 0x000fe40008f26670 */
[----:B------:R-:W-:Y:S01]  /*0370*/  ISETP.GE.AND P2, PT, R14, UR6, PT ;  /* 0x000000060e007c0c */ /* 0x000fe2000bf46270 */
[----:B------:R-:W-:Y:S01]  /*0380*/  VIADD R17, R11, 0x5 ;  /* 0x000000050b117836 */ /* 0x000fe20000000000 */
[----:B------:R-:W-:Y:S01]  /*0390*/  ISETP.GE.AND P6, PT, R16, UR6, PT ;  /* 0x0000000610007c0c */ /* 0x000fe2000bfc6270 */
[----:B------:R-:W-:-:S03]  /*03a0*/  VIADD R16, R7, 0x4 ;  /* 0x0000000407107836 */ /* 0x000fc60000000000 */
[----:B------:R-:W-:Y:S02]  /*03b0*/  ISETP.GE.AND P5, PT, R17, UR6, PT ;  /* 0x0000000611007c0c */ /* 0x000fe4000bfa6270 */
[----:B------:R-:W-:Y:S01]  /*03c0*/  ISETP.GE.OR P6, PT, R16, UR5, P6 ;  /* 0x0000000510007c0c */ /* 0x000fe2000b7c6670 */
[C---:B------:R-:W-:Y:S01]  /*03d0*/  VIADD R16, R7.reuse, 0x6 ;  /* 0x0000000607107836 */ /* 0x040fe20000000000 */
[----:B------:R-:W-:-:S04]  /*03e0*/  IADD3 R17, PT, PT, R7, 0x7, RZ ;  /* 0x0000000707117810 */ /* 0x000fc80007ffe0ff */
[----:B------:R-:W-:-:S13]  /*03f0*/  ISETP.GE.OR P2, PT, R16, UR5, P2 ;  /* 0x0000000510007c0c */ /* 0x000fda0009746670 */
[----:B------:R-:W2:Y:S01]  /*0400*/  @!P2 LDG.E R21, desc[UR10][R8.64+0x18] ;  /* 0x0000180a0815a981 */ /* 0x000ea2000c1e1900 */
[----:B---3--:R-:W-:Y:S01]  /*0410*/  @!P0 FFMA R2, R15, R12, R2 ;  /* 0x0000000c0f028223 */ /* 0x008fe20000000002 */
[----:B------:R-:W-:Y:S01]  /*0420*/  VIADD R12, R7, 0x2 ;  /* 0x00000002070c7836 */ /* 0x000fe20000000000 */
[----:B------:R-:W-:Y:S01]  /*0430*/  IADD3 R13, P0, PT, R5, UR4, RZ ;  /* 0x00000004050d7c10 */ /* 0x000fe2000ff1e0ff */
[----:B------:R-:W-:-:S03]  /*0440*/  VIADD R15, R7, 0x3 ;  /* 0x00000003070f7836 */ /* 0x000fc60000000000 */
[----:B------:R-:W-:Y:S02]  /*0450*/  LEA.HI.X.SX32 R14, R5, UR8, 0x1, P0 ;  /* 0x00000008050e7c11 */ /* 0x000fe400080f0eff */
[----:B------:R-:W-:Y:S02]  /*0460*/  ISETP.GE.OR P4, PT, R12, UR5, P4 ;  /* 0x000000050c007c0c */ /* 0x000fe4000a786670 */
[----:B0-----:R-:W-:Y:S02]  /*0470*/  LEA R10, P0, R13, UR14, 0x2 ;  /* 0x0000000e0d0a7c11 */ /* 0x001fe4000f8010ff */
[----:B------:R-:W-:Y:S02]  /*0480*/  IADD3 R12, PT, PT, R11, 0x7, RZ ;  /* 0x000000070b0c7810 */ /* 0x000fe40007ffe0ff */
[----:B------:R-:W-:Y:S02]  /*0490*/  LEA.HI.X R11, R13, UR15, R14, 0x2, P0 ;  /* 0x0000000f0d0b7c11 */ /* 0x000fe400080f140e */
[----:B------:R-:W-:Y:S01]  /*04a0*/  ISETP.GE.OR P3, PT, R15, UR5, P3 ;  /* 0x000000050f007c0c */ /* 0x000fe20009f66670 */
[----:B------:R-:W-:Y:S01]  /*04b0*/  VIADD R14, R7, 0x5 ;  /* 0x00000005070e7836 */ /* 0x000fe20000000000 */
[----:B------:R-:W-:Y:S01]  /*04c0*/  ISETP.GE.AND P0, PT, R12, UR6, PT ;  /* 0x000000060c007c0c */ /* 0x000fe2000bf06270 */
[----:B------:R-:W3:Y:S04]  /*04d0*/  @!P1 LDG.E R13, desc[UR10][R8.64+0x4] ;  /* 0x0000040a080d9981 */ /* 0x000ee8000c1e1900 */
[----:B------:R-:W3:Y:S01]  /*04e0*/  @!P1 LDG.E R12, desc[UR10][R10.64+0x4] ;  /* 0x0000040a0a0c9981 */ /* 0x000ee2000c1e1900 */
[----:B------:R-:W-:-:S03]  /*04f0*/  ISETP.GE.OR P5, PT, R14, UR5, P5 ;  /* 0x000000050e007c0c */ /* 0x000fc6000afa6670 */
[----:B------:R-:W4:Y:S04]  /*0500*/  @!P4 LDG.E R14, desc[UR10][R10.64+0x8] ;  /* 0x0000080a0a0ec981 */ /* 0x000f28000c1e1900 */
[----:B------:R-:W4:Y:S01]  /*0510*/  @!P4 LDG.E R15, desc[UR10][R8.64+0x8] ;  /* 0x0000080a080fc981 */ /* 0x000f22000c1e1900 */
[----:B------:R-:W-:-:S03]  /*0520*/  ISETP.GE.OR P0, PT, R17, UR5, P0 ;  /* 0x0000000511007c0c */ /* 0x000fc60008706670 */
[----:B------:R-:W5:Y:S04]  /*0530*/  @!P3 LDG.E R16, desc[UR10][R10.64+0xc] ;  /* 0x00000c0a0a10b981 */ /* 0x000f68000c1e1900 */
[----:B------:R-:W5:Y:S04]  /*0540*/  @!P3 LDG.E R7, desc[UR10][R8.64+0xc] ;  /* 0x00000c0a0807b981 */ /* 0x000f68000c1e1900 */
[----:B------:R-:W2:Y:S04]  /*0550*/  @!P6 LDG.E R18, desc[UR10][R10.64+0x10] ;  /* 0x0000100a0a12e981 */ /* 0x000ea8000c1e1900 */
[----:B------:R-:W2:Y:S04]  /*0560*/  @!P6 LDG.E R17, desc[UR10][R8.64+0x10] ;  /* 0x0000100a0811e981 */ /* 0x000ea8000c1e1900 */
[----:B------:R-:W2:Y:S04]  /*0570*/  @!P5 LDG.E R20, desc[UR10][R10.64+0x14] ;  /* 0x0000140a0a14d981 */ /* 0x000ea8000c1e1900 */
[----:B------:R-:W2:Y:S04]  /*0580*/  @!P5 LDG.E R19, desc[UR10][R8.64+0x14] ;  /* 0x0000140a0813d981 */ /* 0x000ea8000c1e1900 */
[----:B------:R-:W2:Y:S04]  /*0590*/  @!P2 LDG.E R22, desc[UR10][R10.64+0x18] ;  /* 0x0000180a0a16a981 */ /* 0x000ea8000c1e1900 */
[----:B------:R-:W2:Y:S04]  /*05a0*/  @!P0 LDG.E R24, desc[UR10][R10.64+0x1c] ;  /* 0x00001c0a0a188981 */ /* 0x000ea8000c1e1900 */
[----:B------:R-:W2:Y:S01]  /*05b0*/  @!P0 LDG.E R23, desc[UR10][R8.64+0x1c] ;  /* 0x00001c0a08178981 */ /* 0x000ea2000c1e1900 */
[----:B------:R-:W-:Y:S01]  /*05c0*/  UIADD3 UR4, UPT, UPT, UR4, 0x8, URZ ;  /* 0x0000000804047890 */ /* 0x000fe2000fffe0ff */
[----:B---3--:R-:W-:-:S05]  /*05d0*/  @!P1 FFMA R2, R13, R12, R2 ;  /* 0x0000000c0d029223 */ /* 0x008fca0000000002 */
[----:B------:R-:W-:Y:S01]  /*05e0*/  ISETP.NE.AND P1, PT, R6, UR4, PT ;  /* 0x0000000406007c0c */ /* 0x000fe2000bf25270 */
[----:B----4-:R-:W-:-:S04]  /*05f0*/  @!P4 FFMA R2, R15, R14, R2 ;  /* 0x0000000e0f02c223 */ /* 0x010fc80000000002 */
[----:B-----5:R-:W-:-:S04]  /*0600*/  @!P3 FFMA R2, R7, R16, R2 ;  /* 0x000000100702b223 */ /* 0x020fc80000000002 */
[----:B--2---:R-:W-:-:S04]  /*0610*/  @!P6 FFMA R2, R17, R18, R2 ;  /* 0x000000121102e223 */ /* 0x004fc80000000002 */
[----:B------:R-:W-:-:S04]  /*0620*/  @!P5 FFMA R2, R19, R20, R2 ;  /* 0x000000141302d223 */ /* 0x000fc80000000002 */
[----:B------:R-:W-:-:S04]  /*0630*/  @!P2 FFMA R2, R21, R22, R2 ;  /* 0x000000161502a223 */ /* 0x000fc80000000002 */
[----:B------:R-:W-:Y:S01]  /*0640*/  @!P0 FFMA R2, R23, R24, R2 ;  /* 0x0000001817028223 */ /* 0x000fe20000000002 */
[----:B------:R-:W-:Y:S06]  /*0650*/  @P1 BRA `(.L_x_30) ;  /* 0xfffffff800f01947 */ /* 0x000fec000383ffff */
.L_x_29:
[----:B------:R-:W-:Y:S05]  /*0660*/  BRA.U !UP1, `(.L_x_28) ;  /* 0x0000000509887547 */ /* 0x000fea000b800000 */
[----:B------:R-:W0:Y:S01]  /*0670*/  LDCU UR4, c[0x0][0x3a4] ;  /* 0x00007480ff0477ac */ /* 0x000e220008000800 */
[----:B------:R-:W-:Y:S02]  /*0680*/  UISETP.GE.U32.AND UP0, UPT, UR7, 0x4, UPT ;  /* 0x000000040700788c */ /* 0x000fe4000bf06070 */
[----:B0-----:R-:W-:-:S04]  /*0690*/  ULOP3.LUT UR8, UR4, 0x3, URZ, 0xc0, !UPT ;  /* 0x0000000304087892 */ /* 0x001fc8000f8ec0ff */
[----:B------:R-:W-:-:S03]  /*06a0*/  UISETP.NE.AND UP1, UPT, UR8, URZ, UPT ;  /* 0x000000ff0800728c */ /* 0x000fc6000bf25270 */
[----:B------:R-:W-:Y:S08]  /*06b0*/  BRA.U !UP0, `(.L_x_31) ;  /* 0x0000000108ac7547 */ /* 0x000ff0000b800000 */
[--C-:B------:R-:W-:Y:S01]  /*06c0*/  IMAD.IADD R17, R5, 0x1, R6.reuse ;  /* 0x0000000105117824 */ /* 0x100fe200078e0206 */
[----:B------:R-:W0:Y:S01]  /*06d0*/  LDCU.64 UR14, c[0x0][0x390] ;  /* 0x00007200ff0e77ac */ /* 0x000e220008000a00 */
[C---:B------:R-:W-:Y:S01]  /*06e0*/  IMAD.IADD R7, R4.reuse, 0x1, R6 ;  /* 0x0000000104077824 */ /* 0x040fe200078e0206 */
[----:B------:R-:W-:Y:S01]  /*06f0*/  IADD3 R11, P4, PT, R4, R6, RZ ;  /* 0x00000006040b7210 */ /* 0x000fe20007f9e0ff */
[C---:B------:R-:W-:Y:S01]  /*0700*/  VIADD R8, R17.reuse, 0x1 ;  /* 0x0000000111087836 */ /* 0x040fe20000000000 */
[C---:B------:R-:W-:Y:S01]  /*0710*/  ISETP.GE.AND P0, PT, R17.reuse, UR6, PT ;  /* 0x0000000611007c0c */ /* 0x040fe2000bf06270 */
[----:B------:R-:W1:Y:S01]  /*0720*/  LDCU.64 UR16, c[0x0][0x388] ;  /* 0x00007100ff1077ac */ /* 0x000e620008000a00 */
[C---:B------:R-:W-:Y:S01]  /*0730*/  VIADD R10, R17.reuse, 0x3 ;  /* 0x00000003110a7836 */ /* 0x040fe20000000000 */
[----:B------:R-:W-:Y:S02]  /*0740*/  IADD3 R9, PT, PT, R17, 0x2, RZ ;  /* 0x0000000211097810 */ /* 0x000fe40007ffe0ff */
[----:B------:R-:W-:-:S02]  /*0750*/  ISETP.GE.OR P0, PT, R7, UR5, P0 ;  /* 0x0000000507007c0c */ /* 0x000fc40008706670 */
[----:B------:R-:W-:Y:S01]  /*0760*/  ISETP.GE.AND P1, PT, R8, UR6, PT ;  /* 0x0000000608007c0c */ /* 0x000fe2000bf26270 */
[C---:B------:R-:W-:Y:S01]  /*0770*/  VIADD R8, R7.reuse, 0x1 ;  /* 0x0000000107087836 */ /* 0x040fe20000000000 */
[----:B------:R-:W-:Y:S01]  /*0780*/  ISETP.GE.AND P2, PT, R10, UR6, PT ;  /* 0x000000060a007c0c */ /* 0x000fe2000bf46270 */
[----:B------:R-:W-:Y:S01]  /*0790*/  VIADD R10, R7, 0x2 ;  /* 0x00000002070a7836 */ /* 0x000fe20000000000 */
[----:B------:R-:W-:Y:S02]  /*07a0*/  ISETP.GE.AND P3, PT, R9, UR6, PT ;  /* 0x0000000609007c0c */ /* 0x000fe4000bf66270 */
[----:B------:R-:W-:Y:S02]  /*07b0*/  IADD3 R9, P5, PT, R5, R6, RZ ;  /* 0x0000000605097210 */ /* 0x000fe40007fbe0ff */
[----:B------:R-:W-:Y:S02]  /*07c0*/  ISETP.GE.OR P1, PT, R8, UR5, P1 ;  /* 0x0000000508007c0c */ /* 0x000fe40008f26670 */
[----:B------:R-:W-:Y:S01]  /*07d0*/  ISETP.GE.OR P3, PT, R10, UR5, P3 ;  /* 0x000000050a007c0c */ /* 0x000fe20009f66670 */
[----:B------:R-:W2:Y:S01]  /*07e0*/  @!P0 LDC.64 R14, c[0x0][0x390] ;  /* 0x0000e400ff0e8b82 */ /* 0x000ea20000000a00 */
[----:B------:R-:W-:-:S02]  /*07f0*/  IADD3.X R18, PT, PT, RZ, RZ, RZ, P4, !PT ;  /* 0x000000ffff127210 */ /* 0x000fc400027fe4ff */
[----:B------:R-:W-:Y:S02]  /*0800*/  LEA.HI.X.SX32 R16, R5, RZ, 0x1, P5 ;  /* 0x000000ff05107211 */ /* 0x000fe400028f0eff */
[----:B0-----:R-:W-:Y:S02]  /*0810*/  LEA R10, P4, R11, UR14, 0x2 ;  /* 0x0000000e0b0a7c11 */ /* 0x001fe4000f8810ff */
[----:B-1----:R-:W-:Y:S01]  /*0820*/  LEA R8, P5, R9, UR16, 0x2 ;  /* 0x0000001009087c11 */ /* 0x002fe2000f8a10ff */
[----:B------:R-:W0:Y:S01]  /*0830*/  @!P0 LDC.64 R12, c[0x0][0x388] ;  /* 0x0000e200ff0c8b82 */ /* 0x000e220000000a00 */
[----:B------:R-:W-:Y:S02]  /*0840*/  LEA.HI.X R11, R11, UR15, R18, 0x2, P4 ;  /* 0x0000000f0b0b7c11 */ /* 0x000fe4000a0f1412 */
[----:B------:R-:W-:-:S05]  /*0850*/  LEA.HI.X R9, R9, UR17, R16, 0x2, P5 ;  /* 0x0000001109097c11 */ /* 0x000fca000a8f1410 */
[----:B------:R-:W3:Y:S04]  /*0860*/  @!P1 LDG.E R16, desc[UR10][R8.64+0x4] ;  /* 0x0000040a08109981 */ /* 0x000ee8000c1e1900 */
[----:B------:R-:W4:Y:S01]  /*0870*/  @!P3 LDG.E R18, desc[UR10][R8.64+0x8] ;  /* 0x0000080a0812b981 */ /* 0x000f22000c1e1900 */
[----:B--2---:R-:W-:-:S04]  /*0880*/  @!P0 IMAD.WIDE.U32 R14, R7, 0x4, R14 ;  /* 0x00000004070e8825 */ /* 0x004fc800078e000e */
[----:B------:R-:W-:Y:S02]  /*0890*/  VIADD R7, R7, 0x3 ;  /* 0x0000000307077836 */ /* 0x000fe40000000000 */
[----:B------:R-:W2:Y:S01]  /*08a0*/  @!P0 LDG.E R15, desc[UR10][R14.64] ;  /* 0x0000000a0e0f8981 */ /* 0x000ea2000c1e1900 */
[----:B0-----:R-:W-:Y:S02]  /*08b0*/  @!P0 IMAD.WIDE R12, R17, 0x4, R12 ;  /* 0x00000004110c8825 */ /* 0x001fe400078e020c */
[----:B------:R-:W-:Y:S01]  /*08c0*/  ISETP.GE.OR P2, PT, R7, UR5, P2 ;  /* 0x0000000507007c0c */ /* 0x000fe20009746670 */
[----:B------:R-:W4:Y:S04]  /*08d0*/  @!P3 LDG.E R17, desc[UR10][R10.64+0x8] ;  /* 0x0000080a0a11b981 */ /* 0x000f28000c1e1900 */
[----:B------:R-:W2:Y:S04]  /*08e0*/  @!P0 LDG.E R12, desc[UR10][R12.64] ;  /* 0x0000000a0c0c8981 */ /* 0x000ea8000c1e1900 */
[----:B------:R-:W3:Y:S04]  /*08f0*/  @!P1 LDG.E R7, desc[UR10][R10.64+0x4] ;  /* 0x0000040a0a079981 */ /* 0x000ee8000c1e1900 */
[----:B------:R-:W5:Y:S04]  /*0900*/  @!P2 LDG.E R19, desc[UR10][R10.64+0xc] ;  /* 0x00000c0a0a13a981 */ /* 0x000f68000c1e1900 */
[----:B------:R-:W5:Y:S01]  /*0910*/  @!P2 LDG.E R20, desc[UR10][R8.64+0xc] ;  /* 0x00000c0a0814a981 */ /* 0x000f62000c1e1900 */
[----:B------:R-:W-:-:S02]  /*0920*/  VIADD R6, R6, 0x4 ;  /* 0x0000000406067836 */ /* 0x000fc40000000000 */
[----:B--2---:R-:W-:-:S04]  /*0930*/  @!P0 FFMA R2, R15, R12, R2 ;  /* 0x0000000c0f028223 */ /* 0x004fc80000000002 */
[----:B---3--:R-:W-:-:S04]  /*0940*/  @!P1 FFMA R2, R7, R16, R2 ;  /* 0x0000001007029223 */ /* 0x008fc80000000002 */
[----:B----4-:R-:W-:-:S04]  /*0950*/  @!P3 FFMA R2, R17, R18, R2 ;  /* 0x000000121102b223 */ /* 0x010fc80000000002 */
[----:B-----5:R-:W-:-:S07]  /*0960*/  @!P2 FFMA R2, R19, R20, R2 ;  /* 0x000000141302a223 */ /* 0x020fce0000000002 */
.L_x_31:
[----:B------:R-:W-:Y:S05]  /*0970*/  BRA.U !UP1, `(.L_x_28) ;  /* 0x0000000109c47547 */ /* 0x000fea000b800000 */
[----:B------:R-:W-:Y:S02]  /*0980*/  UISETP.NE.AND UP0, UPT, UR8, 0x1, UPT ;  /* 0x000000010800788c */ /* 0x000fe4000bf05270 */
[----:B------:R-:W-:-:S04]  /*0990*/  ULOP3.LUT UR4, UR4, 0x1, URZ, 0xc0, !UPT ;  /* 0x0000000104047892 */ /* 0x000fc8000f8ec0ff */
[----:B------:R-:W-:-:S03]  /*09a0*/  UISETP.NE.U32.AND UP1, UPT, UR4, 0x1, UPT ;  /* 0x000000010400788c */ /* 0x000fc6000bf25070 */
[----:B------:R-:W-:Y:S08]  /*09b0*/  BRA.U !UP0, `(.L_x_32) ;  /* 0x0000000108787547 */ /* 0x000ff0000b800000 */
[----:B------:R-:W-:Y:S01]  /*09c0*/  IMAD.IADD R17, R5, 0x1, R6 ;  /* 0x0000000105117824 */ /* 0x000fe200078e0206 */
[----:B------:R-:W-:-:S03]  /*09d0*/  IADD3 R7, PT, PT, R4, R6, RZ ;  /* 0x0000000604077210 */ /* 0x000fc60007ffe0ff */
[C---:B------:R-:W-:Y:S01]  /*09e0*/  VIADD R9, R17.reuse, 0x1 ;  /* 0x0000000111097836 */ /* 0x040fe20000000000 */
[----:B------:R-:W-:Y:S01]  /*09f0*/  ISETP.GE.AND P0, PT, R17, UR6, PT ;  /* 0x0000000611007c0c */ /* 0x000fe2000bf06270 */
[----:B------:R-:W-:-:S03]  /*0a00*/  VIADD R8, R7, 0x1 ;  /* 0x0000000107087836 */ /* 0x000fc60000000000 */
[----:B------:R-:W-:Y:S02]  /*0a10*/  ISETP.GE.AND P1, PT, R9, UR6, PT ;  /* 0x0000000609007c0c */ /* 0x000fe4000bf26270 */
[----:B------:R-:W-:Y:S02]  /*0a20*/  ISETP.GE.OR P0, PT, R7, UR5, P0 ;  /* 0x0000000507007c0c */ /* 0x000fe40008706670 */
[----:B------:R-:W-:-:S11]  /*0a30*/  ISETP.GE.OR P1, PT, R8, UR5, P1 ;  /* 0x0000000508007c0c */ /* 0x000fd60008f26670 */
[----:B------:R-:W0:Y:S02]  /*0a40*/  @!P0 LDC.64 R14, c[0x0][0x390] ;  /* 0x0000e400ff0e8b82 */ /* 0x000e240000000a00 */
[----:B------:R-:W-:Y:S02]  /*0a50*/  @!P1 SHF.R.S32.HI R16, RZ, 0x1f, R6 ;  /* 0x0000001fff109819 */ /* 0x000fe40000011406 */
[-C--:B------:R-:W-:Y:S02]  /*0a60*/  @!P1 IADD3 R19, P2, PT, R4, R6.reuse, RZ ;  /* 0x0000000604139210 */ /* 0x080fe40007f5e0ff */
[C---:B------:R-:W-:Y:S02]  /*0a70*/  @!P1 IADD3 R21, P3, PT, R5.reuse, R6, RZ ;  /* 0x0000000605159210 */ /* 0x040fe40007f7e0ff */
[----:B------:R-:W1:Y:S01]  /*0a80*/  @!P1 LDC.64 R10, c[0x0][0x390] ;  /* 0x0000e400ff0a9b82 */ /* 0x000e620000000a00 */
[----:B------:R-:W-:Y:S01]  /*0a90*/  @!P1 IMAD.X R18, RZ, RZ, R16, P2 ;  /* 0x000000ffff129224 */ /* 0x000fe200010e0610 */
[----:B------:R-:W-:-:S06]  /*0aa0*/  @!P1 LEA.HI.X.SX32 R16, R5, R16, 0x1, P3 ;  /* 0x0000001005109211 */ /* 0x000fcc00018f0eff */
[----:B------:R-:W2:Y:S08]  /*0ab0*/  @!P0 LDC.64 R12, c[0x0][0x388] ;  /* 0x0000e200ff0c8b82 */ /* 0x000eb00000000a00 */
[----:B------:R-:W3:Y:S01]  /*0ac0*/  @!P1 LDC.64 R8, c[0x0][0x388] ;  /* 0x0000e200ff089b82 */ /* 0x000ee20000000a00 */
[----:B0-----:R-:W-:-:S06]  /*0ad0*/  @!P0 IMAD.WIDE.U32 R14, R7, 0x4, R14 ;  /* 0x00000004070e8825 */ /* 0x001fcc00078e000e */
[----:B------:R-:W4:Y:S01]  /*0ae0*/  @!P0 LDG.E R15, desc[UR10][R14.64] ;  /* 0x0000000a0e0f8981 */ /* 0x000f22000c1e1900 */
[----:B-1----:R-:W-:-:S04]  /*0af0*/  @!P1 LEA R10, P2, R19, R10, 0x2 ;  /* 0x0000000a130a9211 */ /* 0x002fc800078410ff */
[----:B------:R-:W-:Y:S01]  /*0b00*/  @!P1 LEA.HI.X R11, R19, R11, R18, 0x2, P2 ;  /* 0x0000000b130b9211 */ /* 0x000fe200010f1412 */
[----:B--2---:R-:W-:-:S05]  /*0b10*/  @!P0 IMAD.WIDE R12, R17, 0x4, R12 ;  /* 0x00000004110c8825 */ /* 0x004fca00078e020c */
[----:B------:R-:W2:Y:S04]  /*0b20*/  @!P1 LDG.E R11, desc[UR10][R10.64+0x4] ;  /* 0x0000040a0a0b9981 */ /* 0x000ea8000c1e1900 */
[----:B------:R-:W4:Y:S01]  /*0b30*/  @!P0 LDG.E R12, desc[UR10][R12.64] ;  /* 0x0000000a0c0c8981 */ /* 0x000f22000c1e1900 */
[----:B---3--:R-:W-:-:S04]  /*0b40*/  @!P1 LEA R8, P3, R21, R8, 0x2 ;  /* 0x0000000815089211 */ /* 0x008fc800078610ff */
[----:B------:R-:W-:-:S05]  /*0b50*/  @!P1 LEA.HI.X R9, R21, R9, R16, 0x2, P3 ;  /* 0x0000000915099211 */ /* 0x000fca00018f1410 */
[----:B------:R-:W2:Y:S01]  /*0b60*/  @!P1 LDG.E R8, desc[UR10][R8.64+0x4] ;  /* 0x0000040a08089981 */ /* 0x000ea2000c1e1900 */
[----:B------:R-:W-:Y:S01]  /*0b70*/  IADD3 R6, PT, PT, R6, 0x2, RZ ;  /* 0x0000000206067810 */ /* 0x000fe20007ffe0ff */
[----:B----4-:R-:W-:-:S04]  /*0b80*/  @!P0 FFMA R2, R15, R12, R2 ;  /* 0x0000000c0f028223 */ /* 0x010fc80000000002 */
[----:B--2---:R-:W-:-:S07]  /*0b90*/  @!P1 FFMA R2, R11, R8, R2 ;  /* 0x000000080b029223 */ /* 0x004fce0000000002 */
.L_x_32:
[----:B------:R-:W-:Y:S05]  /*0ba0*/  BRA.U UP1, `(.L_x_28) ;  /* 0x0000000101387547 */ /* 0x000fea000b800000 */
[--C-:B------:R-:W-:Y:S01]  /*0bb0*/  IMAD.IADD R11, R5, 0x1, R6.reuse ;  /* 0x00000001050b7824 */ /* 0x100fe200078e0206 */
[----:B------:R-:W-:Y:S01]  /*0bc0*/  BSSY.RECONVERGENT B0, `(.L_x_28) ;  /* 0x000000c000007945 */ /* 0x000fe20003800200 */
[----:B------:R-:W-:-:S03]  /*0bd0*/  IMAD.IADD R9, R4, 0x1, R6 ;  /* 0x0000000104097824 */ /* 0x000fc600078e0206 */
[----:B------:R-:W-:-:S04]  /*0be0*/  ISETP.GE.AND P0, PT, R11, UR6, PT ;  /* 0x000000060b007c0c */ /* 0x000fc8000bf06270 */
[----:B------:R-:W-:-:S13]  /*0bf0*/  ISETP.GE.OR P0, PT, R9, UR5, P0 ;  /* 0x0000000509007c0c */ /* 0x000fda0008706670 */
[----:B------:R-:W-:Y:S05]  /*0c00*/  @P0 BRA `(.L_x_33) ;  /* 0x00000000001c0947 */ /* 0x000fea0003800000 */
[----:B------:R-:W0:Y:S08]  /*0c10*/  LDC.64 R4, c[0x0][0x390] ;  /* 0x0000e400ff047b82 */ /* 0x000e300000000a00 */
[----:B------:R-:W1:Y:S01]  /*0c20*/  LDC.64 R6, c[0x0][0x388] ;  /* 0x0000e200ff067b82 */ /* 0x000e620000000a00 */
[----:B0-----:R-:W-:-:S06]  /*0c30*/  IMAD.WIDE.U32 R4, R9, 0x4, R4 ;  /* 0x0000000409047825 */ /* 0x001fcc00078e0004 */
[----:B------:R-:W2:Y:S01]  /*0c40*/  LDG.E R5, desc[UR10][R4.64] ;  /* 0x0000000a04057981 */ /* 0x000ea2000c1e1900 */
[----:B-1----:R-:W-:-:S06]  /*0c50*/  IMAD.WIDE R6, R11, 0x4, R6 ;  /* 0x000000040b067825 */ /* 0x002fcc00078e0206 */
[----:B------:R-:W2:Y:S02]  /*0c60*/  LDG.E R6, desc[UR10][R6.64] ;  /* 0x0000000a06067981 */ /* 0x000ea4000c1e1900 */
[----:B--2---:R-:W-:-:S07]  /*0c70*/  FFMA R2, R5, R6, R2 ;  /* 0x0000000605027223 */ /* 0x004fce0000000002 */
.L_x_33:
[----:B------:R-:W-:Y:S05]  /*0c80*/  BSYNC.RECONVERGENT B0 ;  /* 0x0000000000007941 */ /* 0x000fea0003800200 */
.L_x_28:
[----:B------:R-:W0:Y:S01]  /*0c90*/  LDCU UR5, c[0x0][0x3a0] ;  /* 0x00007400ff0577ac */ /* 0x000e220008000800 */
[----:B------:R-:W1:Y:S01]  /*0ca0*/  LDCU UR4, c[0x0][0x3a8] ;  /* 0x00007500ff0477ac */ /* 0x000e620008000800 */
[----:B0-----:R-:W-:Y:S01]  /*0cb0*/  IMAD R3, R3, UR5, R0 ;  /* 0x0000000503037c24 */ /* 0x001fe2000f8e0200 */
[----:B-1----:R-:W-:-:S06]  /*0cc0*/  UIMAD UR4, UR5, UR4, URZ ;  /* 0x00000004050472a4 */ /* 0x002fcc000f8e02ff */
[----:B------:R-:W-:-:S13]  /*0cd0*/  ISETP.GE.AND P0, PT, R3, UR4, PT ;  /* 0x0000000403007c0c */ /* 0x000fda000bf06270 */
[----:B------:R-:W-:Y:S05]  /*0ce0*/  @P0 EXIT ;  /* 0x000000000000094d */ /* 0x000fea0003800000 */
[----:B------:R-:W0:Y:S08]  /*0cf0*/  LDC.64 R4, c[0x0][0x380] ;  /* 0x0000e000ff047b82 */ /* 0x000e300000000a00 */
[----:B------:R-:W1:Y:S01]  /*0d00*/  LDC.64 R6, c[0x0][0x398] ;  /* 0x0000e600ff067b82 */ /* 0x000e620000000a00 */
[----:B0-----:R-:W-:-:S06]  /*0d10*/  IMAD.WIDE R4, R3, 0x4, R4 ;  /* 0x0000000403047825 */ /* 0x001fcc00078e0204 */
[----:B------:R-:W2:Y:S01]  /*0d20*/  LDG.E R4, desc[UR10][R4.64] ;  /* 0x0000000a04047981 */ /* 0x000ea2000c1e1900 */
[----:B-1----:R-:W-:Y:S01]  /*0d30*/  IMAD.WIDE R6, R3, 0x4, R6 ;  /* 0x0000000403067825 */ /* 0x002fe200078e0206 */
[----:B--2---:R-:W-:-:S05]  /*0d40*/  FSET.BF.GT.AND R9, R4, RZ, PT ;  /* 0x000000ff0409720a */ /* 0x004fca0003804000 */
[----:B------:R-:W-:-:S05]  /*0d50*/  FMUL R9, R9, R2 ;  /* 0x0000000209097220 */ /* 0x000fca0000400000 */
[----:B------:R-:W-:Y:S01]  /*0d60*/  STG.E desc[UR10][R6.64], R9 ;  /* 0x0000000906007986 */ /* 0x000fe2000c10190a */
[----:B------:R-:W-:Y:S05]  /*0d70*/  EXIT ;  /* 0x000000000000794d */ /* 0x000fea0003800000 */
.L_x_34:
        /* <DEDUP_REMOVED lines=16> */
.L_x_46:


//--------------------- .text._Z21calcular_delta_salidaPKfS0_Pfi --------------------------
	.section	.text._Z21calcular_delta_salidaPKfS0_Pfi,"ax",@progbits
	.align	128
        .global         _Z21calcular_delta_salidaPKfS0_Pfi
        .type           _Z21calcular_delta_salidaPKfS0_Pfi,@function
        .size           _Z21calcular_delta_salidaPKfS0_Pfi,(.L_x_47 - _Z21calcular_delta_salidaPKfS0_Pfi)
        .other          _Z21calcular_delta_salidaPKfS0_Pfi,@"STO_CUDA_ENTRY STV_DEFAULT"
_Z21calcular_delta_salidaPKfS0_Pfi:
.text._Z21calcular_delta_salidaPKfS0_Pfi:
[----:B------:R-:W-:Y:S01]  /*0000*/  LDC R1, c[0x0][0x37c] ;  /* 0x0000df00ff017b82 */ /* 0x000fe20000000800 */
[----:B------:R-:W0:Y:S07]  /*0010*/  S2R R0, SR_TID.X ;  /* 0x0000000000007919 */ /* 0x000e2e0000002100 */
[----:B------:R-:W0:Y:S01]  /*0020*/  S2UR UR4, SR_CTAID.X ;  /* 0x00000000000479c3 */ /* 0x000e220000002500 */
[----:B------:R-:W1:Y:S07]  /*0030*/  LDCU UR5, c[0x0][0x398] ;  /* 0x00007300ff0577ac */ /* 0x000e6e0008000800 */
[----:B------:R-:W0:Y:S02]  /*0040*/  LDC R9, c[0x0][0x360] ;  /* 0x0000d800ff097b82 */ /* 0x000e240000000800 */
[----:B0-----:R-:W-:-:S05]  /*0050*/  IMAD R9, R9, UR4, R0 ;  /* 0x0000000409097c24 */ /* 0x001fca000f8e0200 */
[----:B-1----:R-:W-:-:S13]  /*0060*/  ISETP.GE.AND P0, PT, R9, UR5, PT ;  /* 0x0000000509007c0c */ /* 0x002fda000bf06270 */
[----:B------:R-:W-:Y:S05]  /*0070*/  @P0 EXIT ;  /* 0x000000000000094d */ /* 0x000fea0003800000 */
[----:B------:R-:W0:Y:S01]  /*0080*/  LDC.64 R2, c[0x0][0x380] ;  /* 0x0000e000ff027b82 */ /* 0x000e220000000a00 */
[----:B------:R-:W1:Y:S07]  /*0090*/  LDCU.64 UR4, c[0x0][0x358] ;  /* 0x00006b00ff0477ac */ /* 0x000e6e0008000a00 */
[----:B------:R-:W2:Y:S08]  /*00a0*/  LDC.64 R4, c[0x0][0x388] ;  /* 0x0000e200ff047b82 */ /* 0x000eb00000000a00 */
[----:B------:R-:W3:Y:S01]  /*00b0*/  LDC.64 R6, c[0x0][0x390] ;  /* 0x0000e400ff067b82 */ /* 0x000ee20000000a00 */
[----:B0-----:R-:W-:-:S06]  /*00c0*/  IMAD.WIDE R2, R9, 0x4, R2 ;  /* 0x0000000409027825 */ /* 0x001fcc00078e0202 */
[----:B-1----:R-:W4:Y:S01]  /*00d0*/  LDG.E R2, desc[UR4][R2.64] ;  /* 0x0000000402027981 */ /* 0x002f22000c1e1900 */
[----:B--2---:R-:W-:-:S06]  /*00e0*/  IMAD.WIDE R4, R9, 0x4, R4 ;  /* 0x0000000409047825 */ /* 0x004fcc00078e0204 */
[----:B------:R-:W4:Y:S01]  /*00f0*/  LDG.E R5, desc[UR4][R4.64] ;  /* 0x0000000404057981 */ /* 0x000f22000c1e1900 */
[----:B---3--:R-:W-:-:S04]  /*0100*/  IMAD.WIDE R6, R9, 0x4, R6 ;  /* 0x0000000409067825 */ /* 0x008fc800078e0206 */
[----:B----4-:R-:W-:-:S05]  /*0110*/  FADD R9, R2, -R5 ;  /* 0x8000000502097221 */ /* 0x010fca0000000000 */
[----:B------:R-:W-:Y:S01]  /*0120*/  STG.E desc[UR4][R6.64], R9 ;  /* 0x0000000906007986 */ /* 0x000fe2000c101904 */
[----:B------:R-:W-:Y:S05]  /*0130*/  EXIT ;  /* 0x000000000000794d */ /* 0x000fea0003800000 */
.L_x_35:
        /* <DEDUP_REMOVED lines=12> */
.L_x_47:


//--------------------- .text._Z21calcular_error_kernelPKfS0_Pfi --------------------------
	.section	.text._Z21calcular_error_kernelPKfS0_Pfi,"ax",@progbits
	.align	128
        .global         _Z21calcular_error_kernelPKfS0_Pfi
        .type           _Z21calcular_error_kernelPKfS0_Pfi,@function
        .size           _Z21calcular_error_kernelPKfS0_Pfi,(.L_x_48 - _Z21calcular_error_kernelPKfS0_Pfi)
        .other          _Z21calcular_error_kernelPKfS0_Pfi,@"STO_CUDA_ENTRY STV_DEFAULT"
_Z21calcular_error_kernelPKfS0_Pfi:
.text._Z21calcular_error_kernelPKfS0_Pfi:
        /* <DEDUP_REMOVED lines=17> */
[----:B----4-:R-:W-:-:S04]  /*0110*/  FADD R0, R2, -R5 ;  /* 0x8000000502007221 */ /* 0x010fc80000000000 */
[----:B------:R-:W-:-:S05]  /*0120*/  FMUL R9, R0, R0 ;  /* 0x0000000000097220 */ /* 0x000fca0000400000 */
[----:B------:R-:W-:Y:S01]  /*0130*/  STG.E desc[UR4][R6.64], R9 ;  /* 0x0000000906007986 */ /* 0x000fe2000c101904 */
[----:B------:R-:W-:Y:S05]  /*0140*/  EXIT ;  /* 0x000000000000794d */ /* 0x000fea0003800000 */
.L_x_36:
        /* <DEDUP_REMOVED lines=11> */
.L_x_48:


//--------------------- .text._Z20forward_layer_kernelPKfS0_S0_Pfiiib --------------------------
	.section	.text._Z20forward_layer_kernelPKfS0_S0_Pfiiib,"ax",@progbits
	.align	128
        .global         _Z20forward_layer_kernelPKfS0_S0_Pfiiib
        .type           _Z20forward_layer_kernelPKfS0_S0_Pfiiib,@function
        .size           _Z20forward_layer_kernelPKfS0_S0_Pfiiib,(.L_x_49 - _Z20forward_layer_kernelPKfS0_S0_Pfiiib)
        .other          _Z20forward_layer_kernelPKfS0_S0_Pfiiib,@"STO_CUDA_ENTRY STV_DEFAULT"
_Z20forward_layer_kernelPKfS0_S0_Pfiiib:
.text._Z20forward_layer_kernelPKfS0_S0_Pfiiib:
        /* <DEDUP_REMOVED lines=15> */
[----:B------:R-:W-:Y:S01]  /*00f0*/  HFMA2 R14, -RZ, RZ, 0, 0 ;  /* 0x00000000ff0e7431 */ /* 0x000fe200000001ff */
[----:B------:R-:W1:Y:S01]  /*0100*/  LDCU.64 UR12, c[0x0][0x358] ;  /* 0x00006b00ff0c77ac */ /* 0x000e620008000a00 */
[----:B0-----:R-:W-:-:S09]  /*0110*/  UISETP.GE.AND UP0, UPT, UR7, 0x1, UPT ;  /* 0x000000010700788c */ /* 0x001fd2000bf06270 */
[----:B-1----:R-:W-:Y:S05]  /*0120*/  BRA.U !UP0, `(.L_x_37) ;  /* 0x0000000908987547 */ /* 0x002fea000b800000 */
[----:B------:R-:W-:Y:S02]  /*0130*/  UISETP.GE.U32.AND UP1, UPT, UR7, 0x10, UPT ;  /* 0x000000100700788c */ /* 0x000fe4000bf26070 */
[----:B------:R-:W-:Y:S01]  /*0140*/  IMAD R8, R7, UR7, RZ ;  /* 0x0000000707087c24 */ /* 0x000fe2000f8e02ff */
[----:B------:R-:W-:Y:S02]  /*0150*/  ULOP3.LUT UR10, UR7, 0xf, URZ, 0xc0, !UPT ;  /* 0x0000000f070a7892 */ /* 0x000fe4000f8ec0ff */
[----:B------:R-:W-:Y:S01]  /*0160*/  IMAD R9, R0, UR7, RZ ;  /* 0x0000000700097c24 */ /* 0x000fe2000f8e02ff */
[----:B------:R-:W-:Y:S01]  /*0170*/  MOV R14, RZ ;  /* 0x000000ff000e7202 */ /* 0x000fe20000000f00 */
[----:B------:R-:W-:Y:S01]  /*0180*/  UMOV UR4, URZ ;  /* 0x000000ff00047c82 */ /* 0x000fe20008000000 */
[----:B------:R-:W-:Y:S01]  /*0190*/  UISETP.NE.AND UP0, UPT, UR10, URZ, UPT ;  /* 0x000000ff0a00728c */ /* 0x000fe2000bf05270 */
[----:B------:R-:W-:Y:S10]  /*01a0*/  BRA.U !UP1, `(.L_x_38) ;  /* 0x0000000509107547 */ /* 0x000ff4000b800000 */
[----:B------:R-:W0:Y:S01]  /*01b0*/  LDC.64 R2, c[0x0][0x388] ;  /* 0x0000e200ff027b82 */ /* 0x000e220000000a00 */
[----:B------:R-:W1:Y:S01]  /*01c0*/  LDCU.64 UR8, c[0x0][0x380] ;  /* 0x00007000ff0877ac */ /* 0x000e620008000a00 */
[----:B------:R-:W-:Y:S02]  /*01d0*/  MOV R14, RZ ;  /* 0x000000ff000e7202 */ /* 0x000fe40000000f00 */
[----:B------:R-:W-:Y:S01]  /*01e0*/  MOV R6, R8 ;  /* 0x0000000800067202 */ /* 0x000fe20000000f00 */
[----:B------:R-:W-:Y:S02]  /*01f0*/  ULOP3.LUT UR4, UR7, 0x7ffffff0, URZ, 0xc0, !UPT ;  /* 0x7ffffff007047892 */ /* 0x000fe4000f8ec0ff */
[----:B-1----:R-:W-:Y:S02]  /*0200*/  UIADD3 UR5, UP1, UPT, UR8, 0x20, URZ ;  /* 0x0000002008057890 */ /* 0x002fe4000ff3e0ff */
[----:B------:R-:W-:Y:S02]  /*0210*/  UIADD3 UR8, UPT, UPT, -UR4, URZ, URZ ;  /* 0x000000ff04087290 */ /* 0x000fe4000fffe1ff */
[----:B------:R-:W-:Y:S01]  /*0220*/  UIADD3.X UR6, UPT, UPT, URZ, UR9, URZ, UP1, !UPT ;  /* 0x00000009ff067290 */ /* 0x000fe20008ffe4ff */
[----:B0-----:R-:W-:-:S03]  /*0230*/  IMAD.WIDE.U32 R2, R9, 0x4, R2 ;  /* 0x0000000409027825 */ /* 0x001fc600078e0002 */
[----:B------:R-:W-:-:S04]  /*0240*/  IADD3 R2, P0, PT, R2, 0x20, RZ ;  /* 0x0000002002027810 */ /* 0x000fc80007f1e0ff */
[----:B------:R-:W-:-:S09]  /*0250*/  IADD3.X R3, PT, PT, RZ, R3, RZ, P0, !PT ;  /* 0x00000003ff037210 */ /* 0x000fd200007fe4ff */
.L_x_39:
[----:B------:R-:W-:Y:S01]  /*0260*/  MOV R4, UR5 ;  /* 0x0000000500047c02 */ /* 0x000fe20008000f00 */
[----:B------:R-:W2:Y:S01]  /*0270*/  LDG.E R16, desc[UR12][R2.64+-0x20] ;  /* 0xffffe00c02107981 */ /* 0x000ea2000c1e1900 */
[----:B------:R-:W-:-:S03]  /*0280*/  MOV R5, UR6 ;  /* 0x0000000600057c02 */ /* 0x000fc60008000f00 */
[----:B------:R-:W3:Y:S01]  /*0290*/  LDG.E R24, desc[UR12][R2.64+-0x1c] ;  /* 0xffffe40c02187981 */ /* 0x000ee2000c1e1900 */
[----:B------:R-:W-:-:S03]  /*02a0*/  IMAD.WIDE R4, R6, 0x4, R4 ;  /* 0x0000000406047825 */ /* 0x000fc600078e0204 */
[----:B------:R-:W4:Y:S04]  /*02b0*/  LDG.E R18, desc[UR12][R2.64+-0x18] ;  /* 0xffffe80c02127981 */ /* 0x000f28000c1e1900 */
[----:B------:R-:W2:Y:S04]  /*02c0*/  LDG.E R15, desc[UR12][R4.64+-0x20] ;  /* 0xffffe00c040f7981 */ /* 0x000ea8000c1e1900 */
[----:B------:R-:W3:Y:S04]  /*02d0*/  LDG.E R17, desc[UR12][R4.64+-0x1c] ;  /* 0xffffe40c04117981 */ /* 0x000ee8000c1e1900 */
[----:B------:R-:W4:Y:S04]  /*02e0*/  LDG.E R19, desc[UR12][R4.64+-0x18] ;  /* 0xffffe80c04137981 */ /* 0x000f28000c1e1900 */
[----:B------:R-:W5:Y:S04]  /*02f0*/  LDG.E R20, desc[UR12][R2.64+-0x14] ;  /* 0xffffec0c02147981 */ /* 0x000f68000c1e1900 */
        /* <DEDUP_REMOVED lines=9> */
[----:B------:R-:W5:Y:S01]  /*0390*/  LDG.E R27, desc[UR12][R2.64+0x1c] ;  /* 0x00001c0c021b7981 */ /* 0x000f62000c1e1900 */
[----:B--2---:R-:W-:-:S03]  /*03a0*/  FFMA R16, R15, R16, R14 ;  /* 0x000000100f107223 */ /* 0x004fc6000000000e */
[----:B------:R-:W2:Y:S01]  /*03b0*/  LDG.E R15, desc[UR12][R2.64+-0x4] ;  /* 0xfffffc0c020f7981 */ /* 0x000ea2000c1e1900 */
[----:B---3--:R-:W-:-:S03]  /*03c0*/  FFMA R24, R17, R24, R16 ;  /* 0x0000001811187223 */ /* 0x008fc60000000010 */
[----:B------:R-:W2:Y:S01]  /*03d0*/  LDG.E R14, desc[UR12][R4.64+-0x4] ;  /* 0xfffffc0c040e7981 */ /* 0x000ea2000c1e1900 */
[----:B----4-:R-:W-:-:S03]  /*03e0*/  FFMA R24, R19, R18, R24 ;  /* 0x0000001213187223 */ /* 0x010fc60000000018 */
[----:B------:R-:W3:Y:S04]  /*03f0*/  LDG.E R16, desc[UR12][R2.64] ;  /* 0x0000000c02107981 */ /* 0x000ee8000c1e1900 */
[----:B------:R-:W3:Y:S01]  /*0400*/  LDG.E R17, desc[UR12][R4.64] ;  /* 0x0000000c04117981 */ /* 0x000ee2000c1e1900 */
[----:B-----5:R-:W-:-:S03]  /*0410*/  FFMA R24, R21, R20, R24 ;  /* 0x0000001415187223 */ /* 0x020fc60000000018 */
[----:B------:R-:W4:Y:S04]  /*0420*/  LDG.E R19, desc[UR12][R2.64+0x4] ;  /* 0x0000040c02137981 */ /* 0x000f28000c1e1900 */
[----:B------:R-:W4:Y:S01]  /*0430*/  LDG.E R18, desc[UR12][R4.64+0x4] ;  /* 0x0000040c04127981 */ /* 0x000f22000c1e1900 */
[----:B------:R-:W-:-:S03]  /*0440*/  FFMA R24, R23, R22, R24 ;  /* 0x0000001617187223 */ /* 0x000fc60000000018 */
[----:B------:R-:W5:Y:S04]  /*0450*/  LDG.E R21, desc[UR12][R2.64+0x8] ;  /* 0x0000080c02157981 */ /* 0x000f68000c1e1900 */
[----:B------:R-:W5:Y:S01]  /*0460*/  LDG.E R20, desc[UR12][R4.64+0x8] ;  /* 0x0000080c04147981 */ /* 0x000f62000c1e1900 */
[----:B------:R-:W-:-:S03]  /*0470*/  FFMA R24, R11, R10, R24 ;  /* 0x0000000a0b187223 */ /* 0x000fc60000000018 */
[----:B------:R-:W5:Y:S04]  /*0480*/  LDG.E R23, desc[UR12][R2.64+0xc] ;  /* 0x00000c0c02177981 */ /* 0x000f68000c1e1900 */
[----:B------:R-:W5:Y:S04]  /*0490*/  LDG.E R22, desc[UR12][R4.64+0xc] ;  /* 0x00000c0c04167981 */ /* 0x000f68000c1e1900 */
[----:B------:R-:W5:Y:S01]  /*04a0*/  LDG.E R10, desc[UR12][R2.64+0x10] ;  /* 0x0000100c020a7981 */ /* 0x000f62000c1e1900 */
[----:B------:R-:W-:-:S03]  /*04b0*/  FFMA R29, R13, R12, R24 ;  /* 0x0000000c0d1d7223 */ /* 0x000fc60000000018 */
[----:B------:R-:W5:Y:S04]  /*04c0*/  LDG.E R11, desc[UR12][R4.64+0x10] ;  /* 0x0000100c040b7981 */ /* 0x000f68000c1e1900 */
[----:B------:R-:W5:Y:S04]  /*04d0*/  LDG.E R24, desc[UR12][R4.64+0x14] ;  /* 0x0000140c04187981 */ /* 0x000f68000c1e1900 */
[----:B------:R0:W5:Y:S04]  /*04e0*/  LDG.E R12, desc[UR12][R2.64+0x18] ;  /* 0x0000180c020c7981 */ /* 0x000168000c1e1900 */
[----:B------:R-:W5:Y:S01]  /*04f0*/  LDG.E R13, desc[UR12][R4.64+0x18] ;  /* 0x0000180c040d7981 */ /* 0x000f62000c1e1900 */
[----:B------:R-:W-:-:S04]  /*0500*/  UIADD3 UR8, UPT, UPT, UR8, 0x10, URZ ;  /* 0x0000001008087890 */ /* 0x000fc8000fffe0ff */
[----:B------:R-:W-:Y:S01]  /*0510*/  UISETP.NE.AND UP1, UPT, UR8, URZ, UPT ;  /* 0x000000ff0800728c */ /* 0x000fe2000bf25270 */
[----:B0-----:R-:W-:Y:S02]  /*0520*/  IADD3 R2, P0, PT, R2, 0x40, RZ ;  /* 0x0000004002027810 */ /* 0x001fe40007f1e0ff */
[----:B------:R-:W-:Y:S02]  /*0530*/  IADD3 R6, PT, PT, R6, 0x10, RZ ;  /* 0x0000001006067810 */ /* 0x000fe40007ffe0ff */
[----:B------:R-:W-:Y:S01]  /*0540*/  IADD3.X R3, PT, PT, RZ, R3, RZ, P0, !PT ;  /* 0x00000003ff037210 */ /* 0x000fe200007fe4ff */
[----:B--2---:R-:W-:-:S04]  /*0550*/  FFMA R14, R14, R15, R29 ;  /* 0x0000000f0e0e7223 */ /* 0x004fc8000000001d */
[----:B---3--:R-:W-:-:S04]  /*0560*/  FFMA R17, R17, R16, R14 ;  /* 0x0000001011117223 */ /* 0x008fc8000000000e */
[----:B----4-:R-:W-:-:S04]  /*0570*/  FFMA R17, R18, R19, R17 ;  /* 0x0000001312117223 */ /* 0x010fc80000000011 */
[----:B-----5:R-:W-:-:S04]  /*0580*/  FFMA R17, R20, R21, R17 ;  /* 0x0000001514117223 */ /* 0x020fc80000000011 */
[----:B------:R-:W-:-:S04]  /*0590*/  FFMA R22, R22, R23, R17 ;  /* 0x0000001716167223 */ /* 0x000fc80000000011 */
[----:B------:R-:W-:-:S04]  /*05a0*/  FFMA R11, R11, R10, R22 ;  /* 0x0000000a0b0b7223 */ /* 0x000fc80000000016 */
[----:B------:R-:W-:-:S04]  /*05b0*/  FFMA R24, R24, R25, R11 ;  /* 0x0000001918187223 */ /* 0x000fc8000000000b */
[----:B------:R-:W-:-:S04]  /*05c0*/  FFMA R13, R13, R12, R24 ;  /* 0x0000000c0d0d7223 */ /* 0x000fc80000000018 */
[----:B------:R-:W-:Y:S01]  /*05d0*/  FFMA R14, R26, R27, R13 ;  /* 0x0000001b1a0e7223 */ /* 0x000fe2000000000d */
[----:B------:R-:W-:Y:S06]  /*05e0*/  BRA.U UP1, `(.L_x_39) ;  /* 0xfffffffd011c7547 */ /* 0x000fec000b83ffff */
.L_x_38:
[----:B------:R-:W-:Y:S05]  /*05f0*/  BRA.U !UP0, `(.L_x_37) ;  /* 0x0000000508647547 */ /* 0x000fea000b800000 */
[----:B------:R-:W-:Y:S02]  /*0600*/  UISETP.GE.U32.AND UP0, UPT, UR10, 0x8, UPT ;  /* 0x000000080a00788c */ /* 0x000fe4000bf06070 */
[----:B------:R-:W-:-:S04]  /*0610*/  ULOP3.LUT UR6, UR7, 0x7, URZ, 0xc0, !UPT ;  /* 0x0000000707067892 */ /* 0x000fc8000f8ec0ff */
[----:B------:R-:W-:-:S03]  /*0620*/  UISETP.NE.AND UP1, UPT, UR6, URZ, UPT ;  /* 0x000000ff0600728c */ /* 0x000fc6000bf25270 */
[----:B------:R-:W-:Y:S08]  /*0630*/  BRA.U !UP0, `(.L_x_40) ;  /* 0x0000000108907547 */ /* 0x000ff0000b800000 */
[----:B------:R-:W0:Y:S01]  /*0640*/  LDC.64 R10, c[0x0][0x388] ;  /* 0x0000e200ff0a7b82 */ /* 0x000e220000000a00 */
[----:B------:R-:W1:Y:S01]  /*0650*/  LDCU.64 UR8, c[0x0][0x388] ;  /* 0x00007100ff0877ac */ /* 0x000e620008000a00 */
[C---:B------:R-:W-:Y:S02]  /*0660*/  IADD3 R13, PT, PT, R9.reuse, UR4, RZ ;  /* 0x00000004090d7c10 */ /* 0x040fe4000fffe0ff */
[----:B------:R-:W-:Y:S02]  /*0670*/  IADD3 R6, P0, PT, R9, UR4, RZ ;  /* 0x0000000409067c10 */ /* 0x000fe4000ff1e0ff */
[----:B------:R-:W-:Y:S02]  /*0680*/  IADD3 R3, PT, PT, R8, UR4, RZ ;  /* 0x0000000408037c10 */ /* 0x000fe4000fffe0ff */
[----:B------:R-:W2:Y:S01]  /*0690*/  LDC.64 R4, c[0x0][0x380] ;  /* 0x0000e000ff047b82 */ /* 0x000ea20000000a00 */
[----:B0-----:R-:W-:Y:S01]  /*06a0*/  IMAD.WIDE.U32 R10, R13, 0x4, R10 ;  /* 0x000000040d0a7825 */ /* 0x001fe200078e000a */
[----:B------:R-:W-:-:S02]  /*06b0*/  IADD3.X R13, PT, PT, RZ, RZ, RZ, P0, !PT ;  /* 0x000000ffff0d7210 */ /* 0x000fc400007fe4ff */
[C---:B-1----:R-:W-:Y:S02]  /*06c0*/  LEA R2, P0, R6.reuse, UR8, 0x2 ;  /* 0x0000000806027c11 */ /* 0x042fe4000f8010ff */
[----:B------:R-:W3:Y:S01]  /*06d0*/  LDG.E R16, desc[UR12][R10.64] ;  /* 0x0000000c0a107981 */ /* 0x000ee2000c1e1900 */
[----:B--2---:R-:W-:Y:S01]  /*06e0*/  IMAD.WIDE R4, R3, 0x4, R4 ;  /* 0x0000000403047825 */ /* 0x004fe200078e0204 */
[----:B------:R-:W-:-:S04]  /*06f0*/  LEA.HI.X R3, R6, UR9, R13, 0x2, P0 ;  /* 0x0000000906037c11 */ /* 0x000fc800080f140d */
[----:B------:R-:W3:Y:S04]  /*0700*/  LDG.E R15, desc[UR12][R4.64] ;  /* 0x0000000c040f7981 */ /* 0x000ee8000c1e1900 */
[----:B------:R-:W2:Y:S04]  /*0710*/  LDG.E R18, desc[UR12][R4.64+0x4] ;  /* 0x0000040c04127981 */ /* 0x000ea8000c1e1900 */
[----:B------:R-:W2:Y:S04]  /*0720*/  LDG.E R17, desc[UR12][R2.64+0x4] ;  /* 0x0000040c02117981 */ /* 0x000ea8000c1e1900 */
[----:B------:R-:W4:Y:S04]  /*0730*/  LDG.E R20, desc[UR12][R4.64+0x8] ;  /* 0x0000080c04147981 */ /* 0x000f28000c1e1900 */
        /* <DEDUP_REMOVED lines=11> */
[----:B------:R-:W-:Y:S01]  /*07f0*/  UIADD3 UR4, UPT, UPT, UR4, 0x8, URZ ;  /* 0x0000000804047890 */ /* 0x000fe2000fffe0ff */
[----:B---3--:R-:W-:-:S04]  /*0800*/  FFMA R15, R15, R16, R14 ;  /* 0x000000100f0f7223 */ /* 0x008fc8000000000e */
[----:B--2---:R-:W-:-:S04]  /*0810*/  FFMA R15, R18, R17, R15 ;  /* 0x00000011120f7223 */ /* 0x004fc8000000000f */
[----:B----4-:R-:W-:-:S04]  /*0820*/  FFMA R15, R20, R19, R15 ;  /* 0x00000013140f7223 */ /* 0x010fc8000000000f */
[----:B-----5:R-:W-:-:S04]  /*0830*/  FFMA R15, R22, R21, R15 ;  /* 0x00000015160f7223 */ /* 0x020fc8000000000f */
[----:B------:R-:W-:-:S04]  /*0840*/  FFMA R15, R24, R23, R15 ;  /* 0x00000017180f7223 */ /* 0x000fc8000000000f */
[----:B------:R-:W-:-:S04]  /*0850*/  FFMA R13, R12, R13, R15 ;  /* 0x0000000d0c0d7223 */ /* 0x000fc8000000000f */
[----:B------:R-:W-:-:S04]  /*0860*/  FFMA R11, R6, R11, R13 ;  /* 0x0000000b060b7223 */ /* 0x000fc8000000000d */
[----:B------:R-:W-:-:S07]  /*0870*/  FFMA R14, R26, R10, R11 ;  /* 0x0000000a1a0e7223 */ /* 0x000fce000000000b */
.L_x_40:
        /* <DEDUP_REMOVED lines=13> */
[----:B-1----:R-:W-:-:S03]  /*0950*/  LEA R2, P0, R6, UR6, 0x2 ;  /* 0x0000000606027c11 */ /* 0x002fc6000f8010ff */
[----:B------:R-:W3:Y:S01]  /*0960*/  LDG.E R10, desc[UR12][R10.64] ;  /* 0x0000000c0a0a7981 */ /* 0x000ee2000c1e1900 */
[----:B------:R-:W-:Y:S01]  /*0970*/  LEA.HI.X R3, R6, UR7, R3, 0x2, P0 ;  /* 0x0000000706037c11 */ /* 0x000fe200080f1403 */
[----:B--2---:R-:W-:-:S04]  /*0980*/  IMAD.WIDE R4, R13, 0x4, R4 ;  /* 0x000000040d047825 */ /* 0x004fc800078e0204 */
[----:B------:R-:W2:Y:S04]  /*0990*/  LDG.E R12, desc[UR12][R2.64+0x4] ;  /* 0x0000040c020c7981 */ /* 0x000ea8000c1e1900 */
[----:B------:R-:W3:Y:S04]  /*09a0*/  LDG.E R13, desc[UR12][R4.64] ;  /* 0x0000000c040d7981 */ /* 0x000ee8000c1e1900 */
[----:B------:R-:W2:Y:S04]  /*09b0*/  LDG.E R6, desc[UR12][R4.64+0x4] ;  /* 0x0000040c04067981 */ /* 0x000ea8000c1e1900 */
[----:B------:R-:W4:Y:S04]  /*09c0*/  LDG.E R15, desc[UR12][R4.64+0x8] ;  /* 0x0000080c040f7981 */ /* 0x000f28000c1e1900 */
[----:B------:R-:W4:Y:S04]  /*09d0*/  LDG.E R16, desc[UR12][R2.64+0x8] ;  /* 0x0000080c02107981 */ /* 0x000f28000c1e1900 */
[----:B------:R-:W5:Y:S04]  /*09e0*/  LDG.E R18, desc[UR12][R2.64+0xc] ;  /* 0x00000c0c02127981 */ /* 0x000f68000c1e1900 */
[----:B------:R-:W5:Y:S01]  /*09f0*/  LDG.E R17, desc[UR12][R4.64+0xc] ;  /* 0x00000c0c04117981 */ /* 0x000f62000c1e1900 */
[----:B------:R-:W-:Y:S01]  /*0a00*/  UIADD3 UR4, UPT, UPT, UR4, 0x4, URZ ;  /* 0x0000000404047890 */ /* 0x000fe2000fffe0ff */
[----:B---3--:R-:W-:-:S04]  /*0a10*/  FFMA R13, R13, R10, R14 ;  /* 0x0000000a0d0d7223 */ /* 0x008fc8000000000e */
[----:B--2---:R-:W-:-:S04]  /*0a20*/  FFMA R6, R6, R12, R13 ;  /* 0x0000000c06067223 */ /* 0x004fc8000000000d */
[----:B----4-:R-:W-:-:S04]  /*0a30*/  FFMA R6, R15, R16, R6 ;  /* 0x000000100f067223 */ /* 0x010fc80000000006 */
[----:B-----5:R-:W-:-:S07]  /*0a40*/  FFMA R14, R17, R18, R6 ;  /* 0x00000012110e7223 */ /* 0x020fce0000000006 */
.L_x_41:
[----:B------:R-:W-:Y:S05]  /*0a50*/  BRA.U !UP1, `(.L_x_37) ;  /* 0x00000001094c7547 */ /* 0x000fea000b800000 */
[----:B------:R-:W0:Y:S01]  /*0a60*/  LDC.64 R4, c[0x0][0x388] ;  /* 0x0000e200ff047b82 */ /* 0x000e220000000a00 */
[----:B------:R-:W-:Y:S01]  /*0a70*/  IADD3 R9, PT, PT, R9, UR4, RZ ;  /* 0x0000000409097c10 */ /* 0x000fe2000fffe0ff */
[----:B------:R-:W-:Y:S01]  /*0a80*/  UIADD3 UR5, UPT, UPT, -UR5, URZ, URZ ;  /* 0x000000ff05057290 */ /* 0x000fe2000fffe1ff */
[----:B------:R-:W-:-:S05]  /*0a90*/  IADD3 R11, PT, PT, R8, UR4, RZ ;  /* 0x00000004080b7c10 */ /* 0x000fca000fffe0ff */
[----:B------:R-:W1:Y:S01]  /*0aa0*/  LDC.64 R2, c[0x0][0x380] ;  /* 0x0000e000ff027b82 */ /* 0x000e620000000a00 */
[----:B0-----:R-:W-:-:S03]  /*0ab0*/  IMAD.WIDE.U32 R4, R9, 0x4, R4 ;  /* 0x0000000409047825 */ /* 0x001fc600078e0004 */
[----:B------:R-:W-:Y:S02]  /*0ac0*/  MOV R10, R4 ;  /* 0x00000004000a7202 */ /* 0x000fe40000000f00 */
[----:B------:R-:W-:-:S07]  /*0ad0*/  MOV R9, R5 ;  /* 0x0000000500097202 */ /* 0x000fce0000000f00 */
.L_x_42:
[----:B-1----:R-:W-:Y:S01]  /*0ae0*/  IMAD.WIDE R4, R11, 0x4, R2 ;  /* 0x000000040b047825 */ /* 0x002fe200078e0202 */
[----:B------:R-:W-:-:S05]  /*0af0*/  MOV R8, R10 ;  /* 0x0000000a00087202 */ /* 0x000fca0000000f00 */
[----:B------:R-:W2:Y:S04]  /*0b00*/  LDG.E R5, desc[UR12][R4.64] ;  /* 0x0000000c04057981 */ /* 0x000ea8000c1e1900 */
[----:B------:R0:W2:Y:S01]  /*0b10*/  LDG.E R6, desc[UR12][R8.64] ;  /* 0x0000000c08067981 */ /* 0x0000a2000c1e1900 */
[----:B------:R-:W-:Y:S01]  /*0b20*/  UIADD3 UR5, UPT, UPT, UR5, 0x1, URZ ;  /* 0x0000000105057890 */ /* 0x000fe2000fffe0ff */
[----:B------:R-:W-:Y:S02]  /*0b30*/  IADD3 R10, P0, PT, R10, 0x4, RZ ;  /* 0x000000040a0a7810 */ /* 0x000fe40007f1e0ff */
[----:B------:R-:W-:Y:S01]  /*0b40*/  IADD3 R11, PT, PT, R11, 0x1, RZ ;  /* 0x000000010b0b7810 */ /* 0x000fe20007ffe0ff */
[----:B------:R-:W-:Y:S01]  /*0b50*/  UISETP.NE.AND UP0, UPT, UR5, URZ, UPT ;  /* 0x000000ff0500728c */ /* 0x000fe2000bf05270 */
[----:B0-----:R-:W-:Y:S01]  /*0b60*/  IADD3.X R9, PT, PT, RZ, R9, RZ, P0, !PT ;  /* 0x00000009ff097210 */ /* 0x001fe200007fe4ff */
[----:B--2---:R-:W-:-:S07]  /*0b70*/  FFMA R14, R5, R6, R14 ;  /* 0x00000006050e7223 */ /* 0x004fce000000000e */
[----:B------:R-:W-:Y:S05]  /*0b80*/  BRA.U UP0, `(.L_x_42) ;  /* 0xfffffffd00d47547 */ /* 0x000fea000b83ffff */
.L_x_37:
[----:B------:R-:W0:Y:S01]  /*0b90*/  LDC.64 R2, c[0x0][0x390] ;  /* 0x0000e400ff027b82 */ /* 0x000e220000000a00 */
[----:B------:R-:W1:Y:S07]  /*0ba0*/  LDCU.U8 UR4, c[0x0][0x3ac] ;  /* 0x00007580ff0477ac */ /* 0x000e6e0008000000 */
[----:B------:R-:W2:Y:S01]  /*0bb0*/  LDC.64 R4, c[0x0][0x398] ;  /* 0x0000e600ff047b82 */ /* 0x000ea20000000a00 */
[----:B0-----:R-:W-:-:S06]  /*0bc0*/  IMAD.WIDE.U32 R2, R0, 0x4, R2 ;  /* 0x0000000400027825 */ /* 0x001fcc00078e0002 */
[----:B------:R-:W3:Y:S01]  /*0bd0*/  LDG.E R3, desc[UR12][R2.64] ;  /* 0x0000000c02037981 */ /* 0x000ee2000c1e1900 */
[----:B-1----:R-:W-:Y:S01]  /*0be0*/  UPRMT UR4, UR4, 0x8880, URZ ;  /* 0x0000888004047896 */ /* 0x002fe200080000ff */
[----:B------:R-:W-:-:S04]  /*0bf0*/  IMAD R9, R7, UR11, R0 ;  /* 0x0000000b07097c24 */ /* 0x000fc8000f8e0200 */
[----:B--2---:R-:W-:Y:S01]  /*0c00*/  IMAD.WIDE R4, R9, 0x4, R4 ;  /* 0x0000000409047825 */ /* 0x004fe200078e0204 */
[----:B------:R-:W-:-:S03]  /*0c10*/  ISETP.NE.AND P0, PT, RZ, UR4, PT ;  /* 0x00000004ff007c0c */ /* 0x000fc6000bf05270 */
[----:B---3--:R-:W-:-:S10]  /*0c20*/  FADD R7, R3, R14 ;  /* 0x0000000e03077221 */ /* 0x008fd40000000000 */
[----:B------:R-:W-:-:S05]  /*0c30*/  @P0 FMNMX R7, RZ, R7, !PT ;  /* 0x00000007ff070209 */ /* 0x000fca0007800000 */
[----:B------:R-:W-:Y:S01]  /*0c40*/  STG.E desc[UR12][R4.64], R7 ;  /* 0x0000000704007986 */ /* 0x000fe2000c10190c */
[----:B------:R-:W-:Y:S05]  /*0c50*/  EXIT ;  /* 0x000000000000794d */ /* 0x000fea0003800000 */
.L_x_43:
        /* <DEDUP_REMOVED lines=10> */
.L_x_49:


//--------------------- .nv.global.init           --------------------------
	.section	.nv.global.init,"aw",@progbits
	.align	4
.nv.global.init:
	.type		mrg32k3aM1SubSeq,@object
	.size		mrg32k3aM1SubSeq,(mrg32k3aM2SubSeq - mrg32k3aM1SubSeq)
mrg32k3aM1SubSeq:
        /*0000*/ 	.byte	0x0b, 0xcc, 0xee, 0x04, 0x73, 0x29, 0x8b, 0x6f, 0xf6, 0x53, 0x03, 0xf6, 0x23, 0xf6, 0xea, 0xda
        /* <DEDUP_REMOVED lines=125> */
	.type		mrg32k3aM2SubSeq,@object
	.size		mrg32k3aM2SubSeq,(mrg32k3aM1 - mrg32k3aM2SubSeq)
mrg32k3aM2SubSeq:
        /* <DEDUP_REMOVED lines=126> */
	.type		mrg32k3aM1,@object
	.size		mrg32k3aM1,(mrg32k3aM1Seq - mrg32k3aM1)
mrg32k3aM1:
        /* <DEDUP_REMOVED lines=144> */
	.type		mrg32k3aM1Seq,@object
	.size		mrg32k3aM1Seq,(mrg32k3aM2 - mrg32k3aM1Seq)
mrg32k3aM1Seq:
        /* <DEDUP_REMOVED lines=144> */
	.type		mrg32k3aM2,@object
	.size		mrg32k3aM2,(mrg32k3aM2Seq - mrg32k3aM2)
mrg32k3aM2:
        /* <DEDUP_REMOVED lines=144> */
	.type		mrg32k3aM2Seq,@object
	.size		mrg32k3aM2Seq,(precalc_xorwow_matrix - mrg32k3aM2Seq)
mrg32k3aM2Seq:
        /* <DEDUP_REMOVED lines=144> */
	.type		precalc_xorwow_matrix,@object
	.size		precalc_xorwow_matrix,(precalc_xorwow_offset_matrix - precalc_xorwow_matrix)
precalc_xorwow_matrix:
        /* <DEDUP_REMOVED lines=6400> */
	.type		precalc_xorwow_offset_matrix,@object
	.size		precalc_xorwow_offset_matrix,(.L_1 - precalc_xorwow_offset_matrix)
precalc_xorwow_offset_matrix:
        /* <DEDUP_REMOVED lines=6400> */
.L_1:


//--------------------- .nv.shared.reserved.0     --------------------------
	.section	.nv.shared.reserved.0,"aw",@nobits
	.weak		__nv_reservedSMEM_offset_0_alias
	.size		__nv_reservedSMEM_offset_0_alias, 0, 64
	.other		__nv_reservedSMEM_offset_0_alias,@"STO_CUDA_RESERVED_SHARED STV_DEFAULT"
__nv_reservedSMEM_offset_0_alias:
	.zero		0
	.zero		64


//--------------------- .nv.constant0._Z21actualizar_pesos_biasPfS_PKfS1_fiii --------------------------
	.section	.nv.constant0._Z21actualizar_pesos_biasPfS_PKfS1_fiii,"a",@progbits
	.sectionflags	@""
	.align	4
.nv.constant0._Z21actualizar_pesos_biasPfS_PKfS1_fiii:
	.zero		944


//--------------------- .nv.constant0._Z21calcular_delta_ocultaPKfS0_S0_Pfiii --------------------------
	.section	.nv.constant0._Z21calcular_delta_ocultaPKfS0_S0_Pfiii,"a",@progbits
	.sectionflags	@""
	.align	4
.nv.constant0._Z21calcular_delta_ocultaPKfS0_S0_Pfiii:
	.zero		940


//--------------------- .nv.constant0._Z21calcular_delta_salidaPKfS0_Pfi --------------------------
	.section	.nv.constant0._Z21calcular_delta_salidaPKfS0_Pfi,"a",@progbits
	.sectionflags	@""
	.align	4
.nv.constant0._Z21calcular_delta_salidaPKfS0_Pfi:
	.zero		924


//--------------------- .nv.constant0._Z21calcular_error_kernelPKfS0_Pfi --------------------------
	.section	.nv.constant0._Z21calcular_error_kernelPKfS0_Pfi,"a",@progbits
	.sectionflags	@""
	.align	4
.nv.constant0._Z21calcular_error_kernelPKfS0_Pfi:
	.zero		924


//--------------------- .nv.constant0._Z20forward_layer_kernelPKfS0_S0_Pfiiib --------------------------
	.section	.nv.constant0._Z20forward_layer_kernelPKfS0_S0_Pfiiib,"a",@progbits
	.sectionflags	@""
	.align	4
.nv.constant0._Z20forward_layer_kernelPKfS0_S0_Pfiiib:
	.zero		941


//--------------------- SYMBOLS --------------------------

	.type		.nv.reservedSmem.offset0,@object
	.size		.nv.reservedSmem.offset0,0x4
